	.headerflags	@"EF_CUDA_TEXMODE_UNIFIED EF_CUDA_64BIT_ADDRESS EF_CUDA_SM89 EF_CUDA_VIRTUAL_SM(EF_CUDA_SM89)"
	.elftype	@"ET_EXEC"


//--------------------- .nv.info                  --------------------------
	.section	.nv.info,"",@"SHT_CUDA_INFO"
	.align	4


	//----- nvinfo : EIATTR_REGCOUNT
	.align		4
        /*0000*/ 	.byte	0x04, 0x2f
        /*0002*/ 	.short	(.L_1 - .L_0)
	.align		4
.L_0:
        /*0004*/ 	.word	index@(triton__0d1d2d3d4d5d6d7d891011de12e)
        /*0008*/ 	.word	0x00000080


	//----- nvinfo : EIATTR_MAX_STACK_SIZE
	.align		4
.L_1:
        /*000c*/ 	.byte	0x04, 0x23
        /*000e*/ 	.short	(.L_3 - .L_2)
	.align		4
.L_2:
        /*0010*/ 	.word	index@(triton__0d1d2d3d4d5d6d7d891011de12e)
        /*0014*/ 	.word	0x00000000


	//----- nvinfo : EIATTR_MIN_STACK_SIZE
	.align		4
.L_3:
        /*0018*/ 	.byte	0x04, 0x12
        /*001a*/ 	.short	(.L_5 - .L_4)
	.align		4
.L_4:
        /*001c*/ 	.word	index@(triton__0d1d2d3d4d5d6d7d891011de12e)
        /*0020*/ 	.word	0x00000000


	//----- nvinfo : EIATTR_FRAME_SIZE
	.align		4
.L_5:
        /*0024*/ 	.byte	0x04, 0x11
        /*0026*/ 	.short	(.L_7 - .L_6)
	.align		4
.L_6:
        /*0028*/ 	.word	index@(triton__0d1d2d3d4d5d6d7d891011de12e)
        /*002c*/ 	.word	0x00000000
.L_7:


//--------------------- .nv.info.triton__0d1d2d3d4d5d6d7d891011de12e --------------------------
	.section	.nv.info.triton__0d1d2d3d4d5d6d7d891011de12e,"",@"SHT_CUDA_INFO"
	.align	4


	//----- nvinfo : EIATTR_CUDA_API_VERSION
	.align		4
        /*0000*/ 	.byte	0x04, 0x37
        /*0002*/ 	.short	(.L_9 - .L_8)
.L_8:
        /*0004*/ 	.word	0x0000007b


	//----- nvinfo : EIATTR_PARAM_CBANK
	.align		4
.L_9:
        /*0008*/ 	.byte	0x04, 0x0a
        /*000a*/ 	.short	(.L_11 - .L_10)
	.align		4
.L_10:
        /*000c*/ 	.word	index@(.nv.constant0.triton__0d1d2d3d4d5d6d7d891011de12e)
        /*0010*/ 	.short	0x0160
        /*0012*/ 	.short	0x0054


	//----- nvinfo : EIATTR_CBANK_PARAM_SIZE
	.align		4
.L_11:
        /*0014*/ 	.byte	0x03, 0x19
        /*0016*/ 	.short	0x0054


	//----- nvinfo : EIATTR_KPARAM_INFO
	.align		4
        /*0018*/ 	.byte	0x04, 0x17
        /*001a*/ 	.short	(.L_13 - .L_12)
.L_12:
        /*001c*/ 	.word	0x00000000
        /*0020*/ 	.short	0x000c
        /*0022*/ 	.short	0x0050
        /*0024*/ 	.byte	0x00, 0xf0, 0x11, 0x00


	//----- nvinfo : EIATTR_KPARAM_INFO
	.align		4
.L_13:
        /*0028*/ 	.byte	0x04, 0x17
        /*002a*/ 	.short	(.L_15 - .L_14)
.L_14:
        /*002c*/ 	.word	0x00000000
        /*0030*/ 	.short	0x000b
        /*0032*/ 	.short	0x004c
        /*0034*/ 	.byte	0x00, 0xf0, 0x11, 0x00


	//----- nvinfo : EIATTR_KPARAM_INFO
	.align		4
.L_15:
        /*0038*/ 	.byte	0x04, 0x17
        /*003a*/ 	.short	(.L_17 - .L_16)
.L_16:
        /*003c*/ 	.word	0x00000000
        /*0040*/ 	.short	0x000a
        /*0042*/ 	.short	0x0048
        /*0044*/ 	.byte	0x00, 0xf0, 0x11, 0x00


	//----- nvinfo : EIATTR_KPARAM_INFO
	.align		4
.L_17:
        /*0048*/ 	.byte	0x04, 0x17
        /*004a*/ 	.short	(.L_19 - .L_18)
.L_18:
        /*004c*/ 	.word	0x00000000
        /*0050*/ 	.short	0x0009
        /*0052*/ 	.short	0x0044
        /*0054*/ 	.byte	0x00, 0xf0, 0x11, 0x00


	//----- nvinfo : EIATTR_KPARAM_INFO
	.align		4
.L_19:
        /*0058*/ 	.byte	0x04, 0x17
        /*005a*/ 	.short	(.L_21 - .L_20)
.L_20:
        /*005c*/ 	.word	0x00000000
        /*0060*/ 	.short	0x0008
        /*0062*/ 	.short	0x0040
        /*0064*/ 	.byte	0x00, 0xf0, 0x11, 0x00


	//----- nvinfo : EIATTR_KPARAM_INFO
	.align		4
.L_21:
        /*0068*/ 	.byte	0x04, 0x17
        /*006a*/ 	.short	(.L_23 - .L_22)
.L_22:
        /*006c*/ 	.word	0x00000000
        /*0070*/ 	.short	0x0007
        /*0072*/ 	.short	0x0038
        /*0074*/ 	.byte	0x00, 0xf0, 0x21, 0x00


	//----- nvinfo : EIATTR_KPARAM_INFO
	.align		4
.L_23:
        /*0078*/ 	.byte	0x04, 0x17
        /*007a*/ 	.short	(.L_25 - .L_24)
.L_24:
        /*007c*/ 	.word	0x00000000
        /*0080*/ 	.short	0x0006
        /*0082*/ 	.short	0x0030
        /*0084*/ 	.byte	0x00, 0xf0, 0x21, 0x00


	//----- nvinfo : EIATTR_KPARAM_INFO
	.align		4
.L_25:
        /*0088*/ 	.byte	0x04, 0x17
        /*008a*/ 	.short	(.L_27 - .L_26)
.L_26:
        /*008c*/ 	.word	0x00000000
        /*0090*/ 	.short	0x0005
        /*0092*/ 	.short	0x0028
        /*0094*/ 	.byte	0x00, 0xf0, 0x21, 0x00


	//----- nvinfo : EIATTR_KPARAM_INFO
	.align		4
.L_27:
        /*0098*/ 	.byte	0x04, 0x17
        /*009a*/ 	.short	(.L_29 - .L_28)
.L_28:
        /*009c*/ 	.word	0x00000000
        /*00a0*/ 	.short	0x0004
        /*00a2*/ 	.short	0x0020
        /*00a4*/ 	.byte	0x00, 0xf0, 0x21, 0x00


	//----- nvinfo : EIATTR_KPARAM_INFO
	.align		4
.L_29:
        /*00a8*/ 	.byte	0x04, 0x17
        /*00aa*/ 	.short	(.L_31 - .L_30)
.L_30:
        /*00ac*/ 	.word	0x00000000
        /*00b0*/ 	.short	0x0003
        /*00b2*/ 	.short	0x0018
        /*00b4*/ 	.byte	0x00, 0xf0, 0x21, 0x00


	//----- nvinfo : EIATTR_KPARAM_INFO
	.align		4
.L_31:
        /*00b8*/ 	.byte	0x04, 0x17
        /*00ba*/ 	.short	(.L_33 - .L_32)
.L_32:
        /*00bc*/ 	.word	0x00000000
        /*00c0*/ 	.short	0x0002
        /*00c2*/ 	.short	0x0010
        /*00c4*/ 	.byte	0x00, 0xf0, 0x21, 0x00


	//----- nvinfo : EIATTR_KPARAM_INFO
	.align		4
.L_33:
        /*00c8*/ 	.byte	0x04, 0x17
        /*00ca*/ 	.short	(.L_35 - .L_34)
.L_34:
        /*00cc*/ 	.word	0x00000000
        /*00d0*/ 	.short	0x0001
        /*00d2*/ 	.short	0x0008
        /*00d4*/ 	.byte	0x00, 0xf0, 0x21, 0x00


	//----- nvinfo : EIATTR_KPARAM_INFO
	.align		4
.L_35:
        /*00d8*/ 	.byte	0x04, 0x17
        /*00da*/ 	.short	(.L_37 - .L_36)
.L_36:
        /*00dc*/ 	.word	0x00000000
        /*00e0*/ 	.short	0x0000
        /*00e2*/ 	.short	0x0000
        /*00e4*/ 	.byte	0x00, 0xf0, 0x21, 0x00


	//----- nvinfo : EIATTR_MAXREG_COUNT
	.align		4
.L_37:
        /*00e8*/ 	.byte	0x03, 0x1b
        /*00ea*/ 	.short	0x00ff


	//----- nvinfo : EIATTR_COOP_GROUP_MASK_REGIDS
	.align		4
        /*00ec*/ 	.byte	0x04, 0x29
        /*00ee*/ 	.short	(.L_39 - .L_38)


	//   ....[0]....
.L_38:
        /*00f0*/ 	.word	0xffffffff


	//   ....[1]....
        /*00f4*/ 	.word	0xffffffff


	//   ....[2]....
        /*00f8*/ 	.word	0xffffffff


	//   ....[3]....
        /*00fc*/ 	.word	0xffffffff


	//   ....[4]....
        /*0100*/ 	.word	0xffffffff


	//   ....[5]....
        /*0104*/ 	.word	0xffffffff


	//   ....[6]....
        /*0108*/ 	.word	0xffffffff


	//   ....[7]....
        /*010c*/ 	.word	0xffffffff


	//   ....[8]....
        /*0110*/ 	.word	0xffffffff


	//   ....[9]....
        /*0114*/ 	.word	0xffffffff


	//   ....[10]....
        /*0118*/ 	.word	0xffffffff


	//   ....[11]....
        /*011c*/ 	.word	0xffffffff


	//   ....[12]....
        /*0120*/ 	.word	0xffffffff


	//   ....[13]....
        /*0124*/ 	.word	0xffffffff


	//   ....[14]....
        /*0128*/ 	.word	0xffffffff


	//   ....[15]....
        /*012c*/ 	.word	0xffffffff


	//   ....[16]....
        /*0130*/ 	.word	0xffffffff


	//   ....[17]....
        /*0134*/ 	.word	0xffffffff


	//   ....[18]....
        /*0138*/ 	.word	0xffffffff


	//   ....[19]....
        /*013c*/ 	.word	0xffffffff


	//   ....[20]....
        /*0140*/ 	.word	0xffffffff


	//   ....[21]....
        /*0144*/ 	.word	0xffffffff


	//   ....[22]....
        /*0148*/ 	.word	0xffffffff


	//   ....[23]....
        /*014c*/ 	.word	0xffffffff


	//----- nvinfo : EIATTR_COOP_GROUP_INSTR_OFFSETS
	.align		4
.L_39:
        /*0150*/ 	.byte	0x04, 0x28
        /*0152*/ 	.short	(.L_41 - .L_40)


	//   ....[0]....
.L_40:
        /*0154*/ 	.word	0x00003cf0


	//   ....[1]....
        /*0158*/ 	.word	0x00003f50


	//   ....[2]....
        /*015c*/ 	.word	0x00004000


	//   ....[3]....
        /*0160*/ 	.word	0x00004070


	//   ....[4]....
        /*0164*/ 	.word	0x000040c0


	//   ....[5]....
        /*0168*/ 	.word	0x00004150


	//   ....[6]....
        /*016c*/ 	.word	0x000041d0


	//   ....[7]....
        /*0170*/ 	.word	0x00004220


	//   ....[8]....
        /*0174*/ 	.word	0x000042c0


	//   ....[9]....
        /*0178*/ 	.word	0x00004310


	//   ....[10]....
        /*017c*/ 	.word	0x00004370


	//   ....[11]....
        /*0180*/ 	.word	0x00004400


	//   ....[12]....
        /*0184*/ 	.word	0x00004460


	//   ....[13]....
        /*0188*/ 	.word	0x00004530


	//   ....[14]....
        /*018c*/ 	.word	0x00004590


	//   ....[15]....
        /*0190*/ 	.word	0x000046e0


	//   ....[16]....
        /*0194*/ 	.word	0x000046f0


	//   ....[17]....
        /*0198*/ 	.word	0x00004700


	//   ....[18]....
        /*019c*/ 	.word	0x00004740


	//   ....[19]....
        /*01a0*/ 	.word	0x00004810


	//   ....[20]....
        /*01a4*/ 	.word	0x000048d0


	//   ....[21]....
        /*01a8*/ 	.word	0x00004900


	//   ....[22]....
        /*01ac*/ 	.word	0x000049d0


	//   ....[23]....
        /*01b0*/ 	.word	0x00004a20


	//----- nvinfo : EIATTR_EXIT_INSTR_OFFSETS
	.align		4
.L_41:
        /*01b4*/ 	.byte	0x04, 0x1c
        /*01b6*/ 	.short	(.L_43 - .L_42)


	//   ....[0]....
.L_42:
        /*01b8*/ 	.word	0x00004b80


	//   ....[1]....
        /*01bc*/ 	.word	0x00004bc0


	//----- nvinfo : EIATTR_MAX_THREADS
	.align		4
.L_43:
        /*01c0*/ 	.byte	0x04, 0x05
        /*01c2*/ 	.short	(.L_45 - .L_44)
.L_44:
        /*01c4*/ 	.word	0x00000100
        /*01c8*/ 	.word	0x00000001
        /*01cc*/ 	.word	0x00000001
.L_45:


//--------------------- .nv.rel.action            --------------------------
	.section	.nv.rel.action,"",@"SHT_CUDA_RELOCINFO"
	.align	8
	.sectionentsize	8
        /*0000*/ 	.byte	0x73, 0x00, 0x00, 0x00, 0x00, 0x00, 0x00, 0x00, 0x00, 0x00, 0x00, 0x11, 0x25, 0x00, 0x05, 0x36


//--------------------- .nv.constant0.triton__0d1d2d3d4d5d6d7d891011de12e --------------------------
	.section	.nv.constant0.triton__0d1d2d3d4d5d6d7d891011de12e,"a",@progbits
	.align	4
.nv.constant0.triton__0d1d2d3d4d5d6d7d891011de12e:
	.zero		436


//--------------------- .text.triton__0d1d2d3d4d5d6d7d891011de12e --------------------------
	.section	.text.triton__0d1d2d3d4d5d6d7d891011de12e,"ax",@progbits
	.sectionflags	@"SHF_BARRIERS=1"
	.sectioninfo	@"SHI_REGISTERS=128"
	.align	128
        .global         triton__0d1d2d3d4d5d6d7d891011de12e
        .type           triton__0d1d2d3d4d5d6d7d891011de12e,@function
        .size           triton__0d1d2d3d4d5d6d7d891011de12e,(.L_x_5 - triton__0d1d2d3d4d5d6d7d891011de12e)
        .other          triton__0d1d2d3d4d5d6d7d891011de12e,@"STO_CUDA_ENTRY STV_DEFAULT"
triton__0d1d2d3d4d5d6d7d891011de12e:
.text.triton__0d1d2d3d4d5d6d7d891011de12e:
[----:B------:R-:W-:-:S02]  /*0000*/  IMAD.MOV.U32 R1, RZ, RZ, c[0x0][0x28] ;  /* 0x00000a00ff017624 */ /* 0x000fc400078e00ff */
[----:B------:R-:W0:Y:S01]  /*0010*/  S2R R0, SR_CTAID.X ;  /* 0x0000000000007919 */ /* 0x000e220000002500 */
[----:B------:R-:W-:Y:S01]  /*0020*/  ISETP.LT.AND P0, PT, RZ, c[0x0][0x1b0], PT ;  /* 0x00006c00ff007a0c */ /* 0x000fe20003f01270 */
[----:B------:R-:W-:Y:S02]  /*0030*/  ULDC.64 UR4, c[0x0][0x118] ;  /* 0x0000460000047ab9 */ /* 0x000fe40000000a00 */
[----:B------:R-:W1:Y:S01]  /*0040*/  S2R R2, SR_TID.X ;  /* 0x0000000000027919 */ /* 0x000e620000002100 */
[----:B0-----:R-:W-:Y:S02]  /*0050*/  ISETP.GE.AND P1, PT, R0, 0x2c0, PT ;  /* 0x000002c00000780c */ /* 0x001fe40003f26270 */
[----:B-1----:R-:W-:Y:S02]  /*0060*/  LOP3.LUT R3, R2, 0xff, RZ, 0xc0, !PT ;  /* 0x000000ff02037812 */ /* 0x002fe400078ec0ff */
[----:B------:R-:W-:-:S05]  /*0070*/  P2R R4, PR, RZ, 0x2 ;  /* 0x00000002ff047803 */ /* 0x000fca0000000000 */
[----:B------:R-:W-:Y:S05]  /*0080*/  @P0 BRA `(.L_x_0) ;  /* 0x000000e000000947 */ /* 0x000fea0003800000 */
[----:B------:R-:W-:Y:S01]  /*0090*/  IMAD.SHL.U32 R47, R3, 0x2, RZ ;  /* 0x00000002032f7824 */ /* 0x000fe200078e00ff */
[----:B------:R-:W-:Y:S01]  /*00a0*/  CS2R R4, SRZ ;  /* 0x0000000000047805 */ /* 0x000fe2000001ff00 */
        /* <DEDUP_REMOVED lines=11> */
[----:B------:R-:W-:Y:S05]  /*0160*/  BRA `(.L_x_1) ;  /* 0x0000343000007947 */ /* 0x000fea0003800000 */
.L_x_0:
[----:B------:R-:W-:Y:S01]  /*0170*/  IABS R28, c[0x0][0x1a8] ;  /* 0x00006a00001c7a13 */ /* 0x000fe20000000000 */
[----:B------:R-:W-:Y:S01]  /*0180*/  IMAD.MOV.U32 R30, RZ, RZ, RZ ;  /* 0x000000ffff1e7224 */ /* 0x000fe200078e00ff */
[----:B------:R-:W-:Y:S01]  /*0190*/  SHF.R.S32.HI R17, RZ, 0x1f, R0 ;  /* 0x0000001fff117819 */ /* 0x000fe20000011400 */
[C---:B------:R-:W-:Y:S01]  /*01a0*/  IMAD.SHL.U32 R29, R3.reuse, 0x8, RZ ;  /* 0x00000008031d7824 */ /* 0x040fe200078e00ff */
[----:B------:R-:W0:Y:S01]  /*01b0*/  I2F.RP R4, R28 ;  /* 0x0000001c00047306 */ /* 0x000e220000209400 */
[C---:B------:R-:W-:Y:S01]  /*01c0*/  LOP3.LUT R36, R3.reuse, 0x700, RZ, 0xfc, !PT ;  /* 0x0000070003247812 */ /* 0x040fe200078efcff */
[----:B------:R-:W-:Y:S01]  /*01d0*/  IMAD.SHL.U32 R43, R3, 0x20, RZ ;  /* 0x00000020032b7824 */ /* 0x000fe200078e00ff */
[----:B------:R-:W-:Y:S01]  /*01e0*/  LEA.HI R19, R17, R0, RZ, 0x5 ;  /* 0x0000000011137211 */ /* 0x000fe200078f28ff */
[C---:B------:R-:W-:Y:S01]  /*01f0*/  IMAD.SHL.U32 R47, R3.reuse, 0x2, RZ ;  /* 0x00000002032f7824 */ /* 0x040fe200078e00ff */
[----:B------:R-:W-:Y:S01]  /*0200*/  LOP3.LUT R37, R3, 0x600, RZ, 0xfc, !PT ;  /* 0x0000060003257812 */ /* 0x000fe200078efcff */
[----:B------:R-:W-:Y:S01]  /*0210*/  IMAD.MOV.U32 R44, RZ, RZ, RZ ;  /* 0x000000ffff2c7224 */ /* 0x000fe200078e00ff */
[----:B------:R-:W-:Y:S01]  /*0220*/  LOP3.LUT R33, R19, 0xffffffe0, RZ, 0xc0, !PT ;  /* 0xffffffe013217812 */ /* 0x000fe200078ec0ff */
[----:B------:R-:W-:Y:S01]  /*0230*/  CS2R R20, SRZ ;  /* 0x0000000000147805 */ /* 0x000fe2000001ff00 */
[C---:B------:R-:W-:Y:S01]  /*0240*/  LOP3.LUT R38, R3.reuse, 0x500, RZ, 0xfc, !PT ;  /* 0x0000050003267812 */ /* 0x040fe200078efcff */
[----:B------:R-:W-:Y:S01]  /*0250*/  CS2R R22, SRZ ;  /* 0x0000000000167805 */ /* 0x000fe2000001ff00 */
[C---:B------:R-:W-:Y:S01]  /*0260*/  LOP3.LUT R39, R3.reuse, 0x400, RZ, 0xfc, !PT ;  /* 0x0000040003277812 */ /* 0x040fe200078efcff */
[----:B------:R-:W-:Y:S01]  /*0270*/  CS2R R24, SRZ ;  /* 0x0000000000187805 */ /* 0x000fe2000001ff00 */
[C---:B------:R-:W-:Y:S01]  /*0280*/  LOP3.LUT R40, R3.reuse, 0x300, RZ, 0xfc, !PT ;  /* 0x0000030003287812 */ /* 0x040fe200078efcff */
[----:B------:R-:W-:Y:S01]  /*0290*/  CS2R R26, SRZ ;  /* 0x00000000001a7805 */ /* 0x000fe2000001ff00 */
[C---:B------:R-:W-:Y:S01]  /*02a0*/  LOP3.LUT R41, R3.reuse, 0x200, RZ, 0xfc, !PT ;  /* 0x0000020003297812 */ /* 0x040fe200078efcff */
[----:B0-----:R-:W0:Y:S01]  /*02b0*/  MUFU.RCP R4, R4 ;  /* 0x0000000400047308 */ /* 0x001e220000001000 */
[----:B------:R-:W-:Y:S01]  /*02c0*/  LOP3.LUT R42, R3, 0x100, RZ, 0xfc, !PT ;  /* 0x00000100032a7812 */ /* 0x000fe200078efcff */
[----:B------:R-:W-:Y:S01]  /*02d0*/  CS2R R8, SRZ ;  /* 0x0000000000087805 */ /* 0x000fe2000001ff00 */
[----:B------:R-:W-:Y:S01]  /*02e0*/  CS2R R10, SRZ ;  /* 0x00000000000a7805 */ /* 0x000fe2000001ff00 */
[----:B------:R-:W-:Y:S01]  /*02f0*/  CS2R R12, SRZ ;  /* 0x00000000000c7805 */ /* 0x000fe2000001ff00 */
[----:B------:R-:W-:Y:S01]  /*0300*/  CS2R R14, SRZ ;  /* 0x00000000000e7805 */ /* 0x000fe2000001ff00 */
[----:B------:R-:W-:Y:S01]  /*0310*/  CS2R R16, SRZ ;  /* 0x0000000000107805 */ /* 0x000fe2000001ff00 */
[----:B------:R-:W-:Y:S01]  /*0320*/  CS2R R18, SRZ ;  /* 0x0000000000127805 */ /* 0x000fe2000001ff00 */
[----:B------:R-:W-:Y:S01]  /*0330*/  IMAD.IADD R46, R0, 0x1, -R33 ;  /* 0x00000001002e7824 */ /* 0x000fe200078e0a21 */
[----:B0-----:R-:W-:-:S04]  /*0340*/  IADD3 R5, R4, 0xffffffe, RZ ;  /* 0x0ffffffe04057810 */ /* 0x001fc80007ffe0ff */
[----:B------:R0:W1:Y:S02]  /*0350*/  F2I.FTZ.U32.TRUNC.NTZ R31, R5 ;  /* 0x00000005001f7305 */ /* 0x000064000021f000 */
[----:B0-----:R-:W-:Y:S01]  /*0360*/  CS2R R4, SRZ ;  /* 0x0000000000047805 */ /* 0x001fe2000001ff00 */
[----:B-1----:R-:W-:-:S04]  /*0370*/  IMAD.MOV R7, RZ, RZ, -R31 ;  /* 0x000000ffff077224 */ /* 0x002fc800078e0a1f */
[----:B------:R-:W-:-:S04]  /*0380*/  IMAD R7, R7, R28, RZ ;  /* 0x0000001c07077224 */ /* 0x000fc800078e02ff */
[----:B------:R-:W-:Y:S02]  /*0390*/  IMAD.HI.U32 R30, R31, R7, R30 ;  /* 0x000000071f1e7227 */ /* 0x000fe400078e001e */
[----:B------:R-:W-:Y:S02]  /*03a0*/  CS2R R6, SRZ ;  /* 0x0000000000067805 */ /* 0x000fe4000001ff00 */
[----:B------:R-:W-:-:S04]  /*03b0*/  IMAD R31, R0, 0x28, RZ ;  /* 0x00000028001f7824 */ /* 0x000fc800078e02ff */
[----:B------:R-:W-:-:S04]  /*03c0*/  IMAD R32, R31, c[0x0][0x1a0], RZ ;  /* 0x000068001f207a24 */ /* 0x000fc800078e02ff */
[----:B------:R-:W-:-:S03]  /*03d0*/  IMAD R45, R32, c[0x0][0x1a4], R29 ;  /* 0x00006900202d7a24 */ /* 0x000fc600078e021d */
.L_x_3:
[----:B------:R-:W-:Y:S01]  /*03e0*/  IABS R62, c[0x0][0x1a8] ;  /* 0x00006a00003e7a13 */ /* 0x000fe20000000000 */
[----:B------:R-:W-:Y:S01]  /*03f0*/  IMAD.IADD R96, R45, 0x1, R44 ;  /* 0x000000012d607824 */ /* 0x000fe200078e022c */
[C---:B------:R-:W-:Y:S01]  /*0400*/  LOP3.LUT R35, R44.reuse, 0xff, R2, 0xf8, !PT ;  /* 0x000000ff2c237812 */ /* 0x040fe200078ef802 */
[----:B------:R-:W-:Y:S01]  /*0410*/  IMAD.MOV.U32 R101, RZ, RZ, 0x2 ;  /* 0x00000002ff657424 */ /* 0x000fe200078e00ff */
[----:B------:R-:W0:Y:S01]  /*0420*/  I2F.RP R34, R62 ;  /* 0x0000003e00227306 */ /* 0x000e220000209400 */
[C-C-:B------:R-:W-:Y:S02]  /*0430*/  LOP3.LUT R81, R44.reuse, 0x100, R3.reuse, 0xfe, !PT ;  /* 0x000001002c517812 */ /* 0x140fe400078efe03 */
[----:B------:R-:W-:Y:S02]  /*0440*/  IABS R49, R35 ;  /* 0x0000002300317213 */ /* 0x000fe40000000000 */
[C-C-:B------:R-:W-:Y:S02]  /*0450*/  LOP3.LUT R78, R44.reuse, 0x200, R3.reuse, 0xfe, !PT ;  /* 0x000002002c4e7812 */ /* 0x140fe400078efe03 */
[--C-:B------:R-:W-:Y:S01]  /*0460*/  LOP3.LUT R77, R44, 0x300, R3.reuse, 0xfe, !PT ;  /* 0x000003002c4d7812 */ /* 0x100fe200078efe03 */
[----:B------:R-:W-:Y:S01]  /*0470*/  IMAD.HI.U32 R48, R30, R49, RZ ;  /* 0x000000311e307227 */ /* 0x000fe200078e00ff */
[----:B------:R-:W-:-:S02]  /*0480*/  LOP3.LUT R52, R44, 0x500, R3, 0xfe, !PT ;  /* 0x000005002c347812 */ /* 0x000fc400078efe03 */
[----:B------:R-:W-:Y:S01]  /*0490*/  IABS R53, R77 ;  /* 0x0000004d00357213 */ /* 0x000fe20000000000 */
[----:B------:R-:W-:Y:S01]  /*04a0*/  IMAD.MOV R30, RZ, RZ, -R48 ;  /* 0x000000ffff1e7224 */ /* 0x000fe200078e0a30 */
[----:B------:R-:W-:Y:S02]  /*04b0*/  LOP3.LUT R74, R44, 0x400, R3, 0xfe, !PT ;  /* 0x000004002c4a7812 */ /* 0x000fe400078efe03 */
[----:B------:R-:W-:Y:S01]  /*04c0*/  IABS R59, R52 ;  /* 0x00000034003b7213 */ /* 0x000fe20000000000 */
[----:B0-----:R-:W0:Y:S01]  /*04d0*/  MUFU.RCP R34, R34 ;  /* 0x0000002200227308 */ /* 0x001e220000001000 */
[----:B------:R-:W-:Y:S01]  /*04e0*/  IMAD R49, R62, R30, R49 ;  /* 0x0000001e3e317224 */ /* 0x000fe200078e0231 */
[----:B------:R-:W-:Y:S02]  /*04f0*/  IABS R55, R74 ;  /* 0x0000004a00377213 */ /* 0x000fe40000000000 */
[----:B------:R-:W-:Y:S02]  /*0500*/  LOP3.LUT R76, R44, 0x600, R3, 0xfe, !PT ;  /* 0x000006002c4c7812 */ /* 0x000fe400078efe03 */
[----:B------:R-:W-:-:S02]  /*0510*/  ISETP.GT.U32.AND P2, PT, R28, R49, PT ;  /* 0x000000311c00720c */ /* 0x000fc40003f44070 */
[----:B------:R-:W-:Y:S02]  /*0520*/  IABS R61, R76 ;  /* 0x0000004c003d7213 */ /* 0x000fe40000000000 */
[----:B------:R-:W-:Y:S02]  /*0530*/  ISETP.GE.AND P6, PT, R0, 0x2c0, PT ;  /* 0x000002c00000780c */ /* 0x000fe40003fc6270 */
[C---:B------:R-:W-:Y:S02]  /*0540*/  IADD3 R100, R96.reuse, 0x1, RZ ;  /* 0x0000000160647810 */ /* 0x040fe40007ffe0ff */
[----:B------:R-:W-:Y:S02]  /*0550*/  IADD3 R104, R96, 0x2, RZ ;  /* 0x0000000260687810 */ /* 0x000fe40007ffe0ff */
[----:B0-----:R-:W-:Y:S02]  /*0560*/  IADD3 R32, R34, 0xffffffe, RZ ;  /* 0x0ffffffe22207810 */ /* 0x001fe40007ffe0ff */
[----:B------:R-:W-:Y:S01]  /*0570*/  IABS R34, R81 ;  /* 0x0000005100227213 */ /* 0x000fe20000000000 */
[----:B------:R-:W-:Y:S01]  /*0580*/  @!P2 IMAD.IADD R49, R49, 0x1, -R62 ;  /* 0x000000013131a824 */ /* 0x000fe200078e0a3e */
[----:B------:R0:W1:Y:S01]  /*0590*/  F2I.FTZ.U32.TRUNC.NTZ R33, R32 ;  /* 0x0000002000217305 */ /* 0x000062000021f000 */
[----:B------:R-:W-:-:S02]  /*05a0*/  @!P2 IADD3 R48, R48, 0x1, RZ ;  /* 0x000000013030a810 */ /* 0x000fc40007ffe0ff */
[C---:B------:R-:W-:Y:S02]  /*05b0*/  IADD3 R90, R96.reuse, 0x3, RZ ;  /* 0x00000003605a7810 */ /* 0x040fe40007ffe0ff */
[----:B------:R-:W-:Y:S01]  /*05c0*/  ISETP.GE.U32.AND P5, PT, R49, R28, PT ;  /* 0x0000001c3100720c */ /* 0x000fe20003fa6070 */
[----:B------:R-:W-:Y:S01]  /*05d0*/  IMAD.MOV.U32 R28, RZ, RZ, R62 ;  /* 0x000000ffff1c7224 */ /* 0x000fe200078e003e */
[C---:B------:R-:W-:Y:S01]  /*05e0*/  IADD3 R72, R96.reuse, 0x4, RZ ;  /* 0x0000000460487810 */ /* 0x040fe20007ffe0ff */
[----:B0-----:R-:W-:Y:S01]  /*05f0*/  IMAD.MOV.U32 R32, RZ, RZ, RZ ;  /* 0x000000ffff207224 */ /* 0x001fe200078e00ff */
[C---:B------:R-:W-:Y:S02]  /*0600*/  IADD3 R66, R96.reuse, 0x5, RZ ;  /* 0x0000000560427810 */ /* 0x040fe40007ffe0ff */
[C---:B------:R-:W-:Y:S02]  /*0610*/  IADD3 R92, R96.reuse, 0x6, RZ ;  /* 0x00000006605c7810 */ /* 0x040fe40007ffe0ff */
[----:B------:R-:W-:Y:S01]  /*0620*/  IADD3 R70, R96, 0x7, RZ ;  /* 0x0000000760467810 */ /* 0x000fe20007ffe0ff */
[----:B-1----:R-:W-:Y:S01]  /*0630*/  IMAD.MOV R51, RZ, RZ, -R33 ;  /* 0x000000ffff337224 */ /* 0x002fe200078e0a21 */
[----:B------:R-:W-:-:S03]  /*0640*/  PRMT R67, RZ, 0x7610, R67 ;  /* 0x00007610ff437816 */ /* 0x000fc60000000043 */
[----:B------:R-:W-:Y:S01]  /*0650*/  @P5 IADD3 R48, R48, 0x1, RZ ;  /* 0x0000000130305810 */ /* 0x000fe20007ffe0ff */
[----:B------:R-:W-:Y:S01]  /*0660*/  IMAD R51, R51, R62, RZ ;  /* 0x0000003e33337224 */ /* 0x000fe200078e02ff */
[----:B------:R-:W-:Y:S02]  /*0670*/  PRMT R68, RZ, 0x7610, R68 ;  /* 0x00007610ff447816 */ /* 0x000fe40000000044 */
[----:B------:R-:W-:Y:S01]  /*0680*/  PRMT R69, RZ, 0x7610, R69 ;  /* 0x00007610ff457816 */ /* 0x000fe20000000045 */
[----:B------:R-:W-:Y:S01]  /*0690*/  IMAD.HI.U32 R30, R33, R51, R32 ;  /* 0x00000033211e7227 */ /* 0x000fe200078e0020 */
[----:B------:R-:W-:Y:S02]  /*06a0*/  IABS R51, R78 ;  /* 0x0000004e00337213 */ /* 0x000fe40000000000 */
[----:B------:R-:W-:Y:S01]  /*06b0*/  PRMT R71, RZ, 0x7610, R71 ;  /* 0x00007610ff477816 */ /* 0x000fe20000000047 */
[----:B------:R-:W-:Y:S01]  /*06c0*/  IMAD.MOV.U32 R33, RZ, RZ, R34 ;  /* 0x000000ffff217224 */ /* 0x000fe200078e0022 */
[----:B------:R-:W-:Y:S01]  /*06d0*/  PRMT R73, RZ, 0x7610, R73 ;  /* 0x00007610ff497816 */ /* 0x000fe20000000049 */
[----:B------:R-:W-:Y:S01]  /*06e0*/  IMAD.HI.U32 R49, R30, R51, RZ ;  /* 0x000000331e317227 */ /* 0x000fe200078e00ff */
[----:B------:R-:W-:-:S03]  /*06f0*/  PRMT R89, RZ, 0x7610, R89 ;  /* 0x00007610ff597816 */ /* 0x000fc60000000059 */
[----:B------:R-:W-:-:S04]  /*0700*/  IMAD.HI.U32 R32, R30, R33, RZ ;  /* 0x000000211e207227 */ /* 0x000fc800078e00ff */
[----:B------:R-:W-:Y:S02]  /*0710*/  IMAD.MOV R34, RZ, RZ, -R32 ;  /* 0x000000ffff227224 */ /* 0x000fe400078e0a20 */
[----:B------:R-:W-:-:S04]  /*0720*/  IMAD.HI.U32 R50, R30, R53, RZ ;  /* 0x000000351e327227 */ /* 0x000fc800078e00ff */
[----:B------:R-:W-:Y:S02]  /*0730*/  IMAD R33, R62, R34, R33 ;  /* 0x000000223e217224 */ /* 0x000fe400078e0221 */
[----:B------:R-:W-:Y:S02]  /*0740*/  IMAD.MOV R34, RZ, RZ, -R49 ;  /* 0x000000ffff227224 */ /* 0x000fe400078e0a31 */
[----:B------:R-:W-:Y:S01]  /*0750*/  IMAD.HI.U32 R56, R30, R59, RZ ;  /* 0x0000003b1e387227 */ /* 0x000fe200078e00ff */
[----:B------:R-:W-:-:S03]  /*0760*/  ISETP.GT.U32.AND P4, PT, R28, R33, PT ;  /* 0x000000211c00720c */ /* 0x000fc60003f84070 */
[----:B------:R-:W-:Y:S02]  /*0770*/  IMAD R51, R62, R34, R51 ;  /* 0x000000223e337224 */ /* 0x000fe400078e0233 */
[----:B------:R-:W-:Y:S02]  /*0780*/  IMAD.MOV R34, RZ, RZ, -R50 ;  /* 0x000000ffff227224 */ /* 0x000fe400078e0a32 */
[----:B------:R-:W-:Y:S01]  /*0790*/  IMAD.HI.U32 R54, R30, R55, RZ ;  /* 0x000000371e367227 */ /* 0x000fe200078e00ff */
[----:B------:R-:W-:-:S03]  /*07a0*/  ISETP.GT.U32.AND P0, PT, R28, R51, PT ;  /* 0x000000331c00720c */ /* 0x000fc60003f04070 */
[----:B------:R-:W-:Y:S02]  /*07b0*/  IMAD R53, R62, R34, R53 ;  /* 0x000000223e357224 */ /* 0x000fe400078e0235 */
[----:B------:R-:W-:Y:S01]  /*07c0*/  @!P4 IMAD.IADD R33, R33, 0x1, -R62 ;  /* 0x000000012121c824 */ /* 0x000fe200078e0a3e */
[----:B------:R-:W-:Y:S01]  /*07d0*/  @!P4 IADD3 R32, R32, 0x1, RZ ;  /* 0x000000012020c810 */ /* 0x000fe20007ffe0ff */
[----:B------:R-:W-:Y:S01]  /*07e0*/  IMAD.MOV R58, RZ, RZ, -R56 ;  /* 0x000000ffff3a7224 */ /* 0x000fe200078e0a38 */
[----:B------:R-:W-:Y:S01]  /*07f0*/  ISETP.GT.U32.AND P1, PT, R28, R53, PT ;  /* 0x000000351c00720c */ /* 0x000fe20003f24070 */
[----:B------:R-:W-:Y:S01]  /*0800*/  IMAD.MOV R34, RZ, RZ, -R54 ;  /* 0x000000ffff227224 */ /* 0x000fe200078e0a36 */
[----:B------:R-:W-:Y:S01]  /*0810*/  ISETP.GE.U32.AND P3, PT, R33, R28, PT ;  /* 0x0000001c2100720c */ /* 0x000fe20003f66070 */
[----:B------:R-:W-:Y:S01]  /*0820*/  IMAD R33, R62, R58, R59 ;  /* 0x0000003a3e217224 */ /* 0x000fe200078e023b */
[----:B------:R-:W-:Y:S01]  /*0830*/  LOP3.LUT R58, R35, c[0x0][0x1a8], RZ, 0x3c, !PT ;  /* 0x00006a00233a7a12 */ /* 0x000fe200078e3cff */
[----:B------:R-:W-:Y:S01]  /*0840*/  IMAD.HI.U32 R57, R30, R61, RZ ;  /* 0x0000003d1e397227 */ /* 0x000fe200078e00ff */
[----:B------:R-:W-:-:S02]  /*0850*/  @!P0 IADD3 R49, R49, 0x1, RZ ;  /* 0x0000000131318810 */ /* 0x000fc40007ffe0ff */
[----:B------:R-:W-:Y:S01]  /*0860*/  ISETP.GT.U32.AND P4, PT, R28, R33, PT ;  /* 0x000000211c00720c */ /* 0x000fe20003f84070 */
[----:B------:R-:W-:Y:S01]  /*0870*/  IMAD R55, R62, R34, R55 ;  /* 0x000000223e377224 */ /* 0x000fe200078e0237 */
[----:B------:R-:W-:Y:S01]  /*0880*/  LOP3.LUT R34, R44, 0x700, R3, 0xfe, !PT ;  /* 0x000007002c227812 */ /* 0x000fe200078efe03 */
[----:B------:R-:W-:Y:S02]  /*0890*/  IMAD.MOV R60, RZ, RZ, -R57 ;  /* 0x000000ffff3c7224 */ /* 0x000fe400078e0a39 */
[--C-:B------:R-:W-:Y:S01]  /*08a0*/  @!P1 IMAD.IADD R53, R53, 0x1, -R62.reuse ;  /* 0x0000000135359824 */ /* 0x100fe200078e0a3e */
[----:B------:R-:W-:Y:S01]  /*08b0*/  ISETP.GT.U32.AND P2, PT, R28, R55, PT ;  /* 0x000000371c00720c */ /* 0x000fe20003f44070 */
[----:B------:R-:W-:Y:S01]  /*08c0*/  @!P0 IMAD.IADD R51, R51, 0x1, -R62 ;  /* 0x0000000133338824 */ /* 0x000fe200078e0a3e */
[----:B------:R-:W-:Y:S01]  /*08d0*/  @P3 IADD3 R32, R32, 0x1, RZ ;  /* 0x0000000120203810 */ /* 0x000fe20007ffe0ff */
[----:B------:R-:W-:Y:S01]  /*08e0*/  IMAD R59, R62, R60, R61 ;  /* 0x0000003c3e3b7224 */ /* 0x000fe200078e023d */
[----:B------:R-:W-:-:S02]  /*08f0*/  ISETP.GE.U32.AND P3, PT, R53, R28, PT ;  /* 0x0000001c3500720c */ /* 0x000fc40003f66070 */
[----:B------:R-:W-:Y:S01]  /*0900*/  ISETP.GE.U32.AND P5, PT, R51, R28, PT ;  /* 0x0000001c3300720c */ /* 0x000fe20003fa6070 */
[--C-:B------:R-:W-:Y:S01]  /*0910*/  @!P4 IMAD.IADD R33, R33, 0x1, -R62.reuse ;  /* 0x000000012121c824 */ /* 0x100fe200078e0a3e */
[----:B------:R-:W-:Y:S02]  /*0920*/  IABS R51, R34 ;  /* 0x0000002200337213 */ /* 0x000fe40000000000 */
[----:B------:R-:W-:Y:S02]  /*0930*/  ISETP.GT.U32.AND P0, PT, R28, R59, PT ;  /* 0x0000003b1c00720c */ /* 0x000fe40003f04070 */
[----:B------:R-:W-:Y:S01]  /*0940*/  @!P1 IADD3 R50, R50, 0x1, RZ ;  /* 0x0000000132329810 */ /* 0x000fe20007ffe0ff */
[----:B------:R-:W-:Y:S01]  /*0950*/  IMAD.MOV.U32 R53, RZ, RZ, R51 ;  /* 0x000000ffff357224 */ /* 0x000fe200078e0033 */
[----:B------:R-:W-:Y:S01]  /*0960*/  ISETP.GE.AND P1, PT, R58, RZ, PT ;  /* 0x000000ff3a00720c */ /* 0x000fe20003f26270 */
[----:B------:R-:W-:Y:S01]  /*0970*/  @!P2 IMAD.IADD R55, R55, 0x1, -R62 ;  /* 0x000000013737a824 */ /* 0x000fe200078e0a3e */
[----:B------:R-:W-:Y:S01]  /*0980*/  @!P2 IADD3 R54, R54, 0x1, RZ ;  /* 0x000000013636a810 */ /* 0x000fe20007ffe0ff */
[----:B------:R-:W-:Y:S01]  /*0990*/  IMAD.HI.U32 R51, R30, R53, RZ ;  /* 0x000000351e337227 */ /* 0x000fe200078e00ff */
[----:B------:R-:W-:-:S02]  /*09a0*/  @P3 IADD3 R50, R50, 0x1, RZ ;  /* 0x0000000132323810 */ /* 0x000fc40007ffe0ff */
[-C--:B------:R-:W-:Y:S01]  /*09b0*/  ISETP.GE.U32.AND P3, PT, R33, R28.reuse, PT ;  /* 0x0000001c2100720c */ /* 0x080fe20003f66070 */
[----:B------:R-:W-:Y:S01]  /*09c0*/  IMAD.MOV R58, RZ, RZ, -R51 ;  /* 0x000000ffff3a7224 */ /* 0x000fe200078e0a33 */
[----:B------:R-:W-:Y:S01]  /*09d0*/  @P5 IADD3 R49, R49, 0x1, RZ ;  /* 0x0000000131315810 */ /* 0x000fe20007ffe0ff */
[----:B------:R-:W-:Y:S01]  /*09e0*/  @!P0 IMAD.IADD R59, R59, 0x1, -R62 ;  /* 0x000000013b3b8824 */ /* 0x000fe200078e0a3e */
[----:B------:R-:W-:Y:S01]  /*09f0*/  ISETP.GE.U32.AND P5, PT, R55, R28, PT ;  /* 0x0000001c3700720c */ /* 0x000fe20003fa6070 */
[----:B------:R-:W-:Y:S01]  /*0a00*/  IMAD R33, R62, R58, R53 ;  /* 0x0000003a3e217224 */ /* 0x000fe200078e0235 */
[----:B------:R-:W-:Y:S01]  /*0a10*/  LOP3.LUT R53, R81, c[0x0][0x1a8], RZ, 0x3c, !PT ;  /* 0x00006a0051357a12 */ /* 0x000fe200078e3cff */
[----:B------:R-:W-:Y:S01]  /*0a20*/  IMAD.IADD R55, R29, 0x1, R44 ;  /* 0x000000011d377824 */ /* 0x000fe200078e022c */
[----:B------:R-:W-:Y:S01]  /*0a30*/  ISETP.GE.U32.AND P2, PT, R59, R28, PT ;  /* 0x0000001c3b00720c */ /* 0x000fe20003f46070 */
[----:B------:R-:W-:Y:S01]  /*0a40*/  @!P1 IMAD.MOV R48, RZ, RZ, -R48 ;  /* 0x000000ffff309224 */ /* 0x000fe200078e0a30 */
[----:B------:R-:W-:-:S02]  /*0a50*/  @!P4 IADD3 R56, R56, 0x1, RZ ;  /* 0x000000013838c810 */ /* 0x000fc40007ffe0ff */
[----:B------:R-:W-:Y:S02]  /*0a60*/  ISETP.GE.AND P4, PT, R53, RZ, PT ;  /* 0x000000ff3500720c */ /* 0x000fe40003f86270 */
[----:B------:R-:W-:Y:S02]  /*0a70*/  @P3 IADD3 R56, R56, 0x1, RZ ;  /* 0x0000000138383810 */ /* 0x000fe40007ffe0ff */
[----:B------:R-:W-:Y:S02]  /*0a80*/  IADD3 R58, R55, 0x1, RZ ;  /* 0x00000001373a7810 */ /* 0x000fe40007ffe0ff */
[----:B------:R-:W-:Y:S02]  /*0a90*/  LOP3.LUT R53, R78, c[0x0][0x1a8], RZ, 0x3c, !PT ;  /* 0x00006a004e357a12 */ /* 0x000fe400078e3cff */
[----:B------:R-:W-:Y:S02]  /*0aa0*/  ISETP.GT.U32.AND P3, PT, R28, R33, PT ;  /* 0x000000211c00720c */ /* 0x000fe40003f64070 */
[----:B------:R-:W-:-:S02]  /*0ab0*/  @P5 IADD3 R54, R54, 0x1, RZ ;  /* 0x0000000136365810 */ /* 0x000fc40007ffe0ff */
[----:B------:R-:W-:Y:S01]  /*0ac0*/  @!P0 IADD3 R57, R57, 0x1, RZ ;  /* 0x0000000139398810 */ /* 0x000fe20007ffe0ff */
[----:B------:R-:W-:Y:S01]  /*0ad0*/  @!P4 IMAD.MOV R32, RZ, RZ, -R32 ;  /* 0x000000ffff20c224 */ /* 0x000fe200078e0a20 */
[----:B------:R-:W-:Y:S02]  /*0ae0*/  ISETP.LT.AND P5, PT, R58, c[0x0][0x1b0], !P6 ;  /* 0x00006c003a007a0c */ /* 0x000fe400077a1270 */
[----:B------:R-:W-:Y:S02]  /*0af0*/  ISETP.GE.AND P0, PT, R53, RZ, PT ;  /* 0x000000ff3500720c */ /* 0x000fe40003f06270 */
[----:B------:R-:W-:Y:S02]  /*0b00*/  LOP3.LUT R53, R77, c[0x0][0x1a8], RZ, 0x3c, !PT ;  /* 0x00006a004d357a12 */ /* 0x000fe400078e3cff */
[----:B------:R-:W-:Y:S01]  /*0b10*/  LOP3.LUT R58, R74, c[0x0][0x1a8], RZ, 0x3c, !PT ;  /* 0x00006a004a3a7a12 */ /* 0x000fe200078e3cff */
[----:B------:R-:W-:Y:S01]  /*0b20*/  @!P3 IMAD.IADD R33, R33, 0x1, -R62 ;  /* 0x000000012121b824 */ /* 0x000fe200078e0a3e */
[----:B------:R-:W-:-:S02]  /*0b30*/  @P2 IADD3 R57, R57, 0x1, RZ ;  /* 0x0000000139392810 */ /* 0x000fc40007ffe0ff */
[----:B------:R-:W-:Y:S02]  /*0b40*/  ISETP.GE.AND P2, PT, R53, RZ, PT ;  /* 0x000000ff3500720c */ /* 0x000fe40003f46270 */
[----:B------:R-:W-:Y:S02]  /*0b50*/  ISETP.GE.AND P1, PT, R58, RZ, PT ;  /* 0x000000ff3a00720c */ /* 0x000fe40003f26270 */
[----:B------:R-:W-:Y:S01]  /*0b60*/  LOP3.LUT R53, R52, c[0x0][0x1a8], RZ, 0x3c, !PT ;  /* 0x00006a0034357a12 */ /* 0x000fe200078e3cff */
[----:B------:R-:W-:Y:S01]  /*0b70*/  @!P0 IMAD.MOV R49, RZ, RZ, -R49 ;  /* 0x000000ffff318224 */ /* 0x000fe200078e0a31 */
[----:B------:R-:W-:Y:S02]  /*0b80*/  ISETP.GE.U32.AND P0, PT, R33, R28, PT ;  /* 0x0000001c2100720c */ /* 0x000fe40003f06070 */
[----:B------:R-:W-:Y:S02]  /*0b90*/  ISETP.GE.AND P4, PT, R53, RZ, PT ;  /* 0x000000ff3500720c */ /* 0x000fe40003f86270 */
[----:B------:R-:W-:-:S02]  /*0ba0*/  LOP3.LUT R33, R76, c[0x0][0x1a8], RZ, 0x3c, !PT ;  /* 0x00006a004c217a12 */ /* 0x000fc400078e3cff */
[----:B------:R-:W-:Y:S01]  /*0bb0*/  LOP3.LUT R53, R34, c[0x0][0x1a8], RZ, 0x3c, !PT ;  /* 0x00006a0022357a12 */ /* 0x000fe200078e3cff */
[----:B------:R-:W-:Y:S01]  /*0bc0*/  @!P2 IMAD.MOV R50, RZ, RZ, -R50 ;  /* 0x000000ffff32a224 */ /* 0x000fe200078e0a32 */
[----:B------:R-:W-:Y:S01]  /*0bd0*/  ISETP.GE.AND P2, PT, R33, RZ, PT ;  /* 0x000000ff2100720c */ /* 0x000fe20003f46270 */
[----:B------:R-:W-:Y:S01]  /*0be0*/  @!P1 IMAD.MOV R54, RZ, RZ, -R54 ;  /* 0x000000ffff369224 */ /* 0x000fe200078e0a36 */
[----:B------:R-:W-:Y:S02]  /*0bf0*/  ISETP.GE.AND P1, PT, R53, RZ, PT ;  /* 0x000000ff3500720c */ /* 0x000fe40003f26270 */
[----:B------:R-:W-:Y:S02]  /*0c00*/  IADD3 R53, R55, 0x3, RZ ;  /* 0x0000000337357810 */ /* 0x000fe40007ffe0ff */
[----:B------:R-:W-:Y:S01]  /*0c10*/  @!P3 IADD3 R51, R51, 0x1, RZ ;  /* 0x000000013333b810 */ /* 0x000fe20007ffe0ff */
[----:B------:R-:W-:Y:S01]  /*0c20*/  @!P4 IMAD.MOV R56, RZ, RZ, -R56 ;  /* 0x000000ffff38c224 */ /* 0x000fe200078e0a38 */
[----:B------:R-:W-:-:S02]  /*0c30*/  ISETP.LT.AND P3, PT, R53, c[0x0][0x1b0], !P6 ;  /* 0x00006c0035007a0c */ /* 0x000fc40007761270 */
[----:B------:R-:W-:Y:S02]  /*0c40*/  @P0 IADD3 R51, R51, 0x1, RZ ;  /* 0x0000000133330810 */ /* 0x000fe40007ffe0ff */
[C---:B------:R-:W-:Y:S01]  /*0c50*/  IADD3 R33, R55.reuse, 0x2, RZ ;  /* 0x0000000237217810 */ /* 0x040fe20007ffe0ff */
[----:B------:R-:W-:Y:S01]  /*0c60*/  @!P2 IMAD.MOV R57, RZ, RZ, -R57 ;  /* 0x000000ffff39a224 */ /* 0x000fe200078e0a39 */
[----:B------:R-:W-:Y:S01]  /*0c70*/  P2R R84, PR, RZ, 0x8 ;  /* 0x00000008ff547803 */ /* 0x000fe20000000000 */
[----:B------:R-:W-:Y:S01]  /*0c80*/  @!P1 IMAD.MOV R51, RZ, RZ, -R51 ;  /* 0x000000ffff339224 */ /* 0x000fe200078e0a33 */
[----:B------:R-:W-:Y:S02]  /*0c90*/  ISETP.LT.AND P3, PT, R55, c[0x0][0x1b0], !P6 ;  /* 0x00006c0037007a0c */ /* 0x000fe40007761270 */
[----:B------:R-:W-:Y:S02]  /*0ca0*/  ISETP.LT.AND P4, PT, R33, c[0x0][0x1b0], !P6 ;  /* 0x00006c0021007a0c */ /* 0x000fe40007781270 */
[----:B------:R-:W-:-:S02]  /*0cb0*/  ISETP.NE.AND P0, PT, RZ, c[0x0][0x1a8], PT ;  /* 0x00006a00ff007a0c */ /* 0x000fc40003f05270 */
[----:B------:R-:W-:Y:S02]  /*0cc0*/  LOP3.LUT R33, RZ, c[0x0][0x1a8], RZ, 0x33, !PT ;  /* 0x00006a00ff217a12 */ /* 0x000fe400078e33ff */
[----:B------:R-:W-:Y:S02]  /*0cd0*/  P2R R85, PR, RZ, 0x10 ;  /* 0x00000010ff557803 */ /* 0x000fe40000000000 */
[C---:B------:R-:W-:Y:S02]  /*0ce0*/  SEL R94, R33.reuse, R48, !P0 ;  /* 0x00000030215e7207 */ /* 0x040fe40004000000 */
[C---:B------:R-:W-:Y:S02]  /*0cf0*/  SEL R125, R33.reuse, R32, !P0 ;  /* 0x00000020217d7207 */ /* 0x040fe40004000000 */
[C---:B------:R-:W-:Y:S01]  /*0d00*/  SEL R117, R33.reuse, R49, !P0 ;  /* 0x0000003121757207 */ /* 0x040fe20004000000 */
[----:B------:R-:W-:Y:S01]  /*0d10*/  IMAD.WIDE R48, R96, R101, c[0x0][0x160] ;  /* 0x0000580060307625 */ /* 0x000fe200078e0265 */
[----:B------:R-:W-:-:S02]  /*0d20*/  SEL R124, R33, R50, !P0 ;  /* 0x00000032217c7207 */ /* 0x000fc40004000000 */
[C---:B------:R-:W-:Y:S02]  /*0d30*/  SEL R80, R33.reuse, R54, !P0 ;  /* 0x0000003621507207 */ /* 0x040fe40004000000 */
[C---:B------:R-:W-:Y:S02]  /*0d40*/  SEL R75, R33.reuse, R56, !P0 ;  /* 0x00000038214b7207 */ /* 0x040fe40004000000 */
[C---:B------:R-:W-:Y:S02]  /*0d50*/  SEL R79, R33.reuse, R57, !P0 ;  /* 0x00000039214f7207 */ /* 0x040fe40004000000 */
[----:B------:R-:W-:Y:S01]  /*0d60*/  SEL R116, R33, R51, !P0 ;  /* 0x0000003321747207 */ /* 0x000fe20004000000 */
[----:B------:R-:W-:Y:S01]  /*0d70*/  IMAD.WIDE R50, R100, R101, c[0x0][0x160] ;  /* 0x0000580064327625 */ /* 0x000fe200078e0265 */
[----:B------:R-:W-:Y:S02]  /*0d80*/  PRMT R32, RZ, 0x7610, R32 ;  /* 0x00007610ff207816 */ /* 0x000fe40000000020 */
[----:B------:R-:W-:-:S02]  /*0d90*/  PRMT R33, RZ, 0x7610, R33 ;  /* 0x00007610ff217816 */ /* 0x000fc40000000021 */
[C---:B------:R-:W-:Y:S02]  /*0da0*/  IADD3 R53, R55.reuse, 0x4, RZ ;  /* 0x0000000437357810 */ /* 0x040fe40007ffe0ff */
[C---:B------:R-:W-:Y:S01]  /*0db0*/  IADD3 R58, R55.reuse, 0x5, RZ ;  /* 0x00000005373a7810 */ /* 0x040fe20007ffe0ff */
[----:B------:R-:W2:Y:S01]  /*0dc0*/  @P3 LDG.E.EL.U16 R32, [R48.64] ;  /* 0x0000000430203981 */ /* 0x000ea2000c2e1500 */
[C---:B------:R-:W-:Y:S02]  /*0dd0*/  IADD3 R83, R55.reuse, 0x6, RZ ;  /* 0x0000000637537810 */ /* 0x040fe40007ffe0ff */
[----:B------:R-:W-:Y:S01]  /*0de0*/  IADD3 R82, R55, 0x7, RZ ;  /* 0x0000000737527810 */ /* 0x000fe20007ffe0ff */
[----:B------:R-:W3:Y:S01]  /*0df0*/  @P5 LDG.E.EL.U16 R33, [R50.64] ;  /* 0x0000000432215981 */ /* 0x000ee2000c2e1500 */
[----:B------:R-:W-:Y:S02]  /*0e00*/  P2R R86, PR, RZ, 0x20 ;  /* 0x00000020ff567803 */ /* 0x000fe40000000000 */
[----:B------:R-:W-:-:S02]  /*0e10*/  P2R R87, PR, RZ, 0x8 ;  /* 0x00000008ff577803 */ /* 0x000fc40000000000 */
[----:B------:R-:W-:Y:S02]  /*0e20*/  ISETP.LT.AND P2, PT, R53, c[0x0][0x1b0], !P6 ;  /* 0x00006c0035007a0c */ /* 0x000fe40007741270 */
[----:B------:R-:W-:Y:S02]  /*0e30*/  ISETP.NE.AND P1, PT, R84, RZ, PT ;  /* 0x000000ff5400720c */ /* 0x000fe40003f25270 */
[----:B------:R-:W-:Y:S02]  /*0e40*/  ISETP.LT.AND P4, PT, R58, c[0x0][0x1b0], !P6 ;  /* 0x00006c003a007a0c */ /* 0x000fe40007781270 */
[----:B------:R-:W-:Y:S02]  /*0e50*/  ISETP.NE.AND P0, PT, R85, RZ, PT ;  /* 0x000000ff5500720c */ /* 0x000fe40003f05270 */
[----:B------:R-:W-:Y:S02]  /*0e60*/  ISETP.LT.AND P3, PT, R83, c[0x0][0x1b0], !P6 ;  /* 0x00006c0053007a0c */ /* 0x000fe40007761270 */
[----:B------:R-:W-:Y:S01]  /*0e70*/  ISETP.LT.AND P5, PT, R82, c[0x0][0x1b0], !P6 ;  /* 0x00006c0052007a0c */ /* 0x000fe200077a1270 */
[----:B------:R-:W-:Y:S01]  /*0e80*/  IMAD.WIDE R54, R104, R101, c[0x0][0x160] ;  /* 0x0000580068367625 */ /* 0x000fe200078e0265 */
[----:B------:R-:W-:-:S02]  /*0e90*/  P2R R93, PR, RZ, 0x40 ;  /* 0x00000040ff5d7803 */ /* 0x000fc40000000000 */
[----:B------:R-:W-:Y:S01]  /*0ea0*/  PRMT R103, RZ, 0x7610, R103 ;  /* 0x00007610ff677816 */ /* 0x000fe20000000067 */
[-C--:B------:R-:W-:Y:S01]  /*0eb0*/  IMAD.WIDE R56, R90, R101.reuse, c[0x0][0x160] ;  /* 0x000058005a387625 */ /* 0x080fe200078e0265 */
[----:B------:R-:W-:Y:S02]  /*0ec0*/  PRMT R99, RZ, 0x7610, R99 ;  /* 0x00007610ff637816 */ /* 0x000fe40000000063 */
[----:B------:R-:W-:Y:S01]  /*0ed0*/  PRMT R105, RZ, 0x7610, R105 ;  /* 0x00007610ff697816 */ /* 0x000fe20000000069 */
[-C--:B------:R-:W-:Y:S01]  /*0ee0*/  IMAD.WIDE R58, R72, R101.reuse, c[0x0][0x160] ;  /* 0x00005800483a7625 */ /* 0x080fe200078e0265 */
[----:B------:R-:W4:Y:S01]  /*0ef0*/  @P0 LDG.E.EL.U16 R67, [R54.64] ;  /* 0x0000000436430981 */ /* 0x000f22000c2e1500 */
[----:B------:R-:W-:Y:S02]  /*0f00*/  P2R R53, PR, RZ, 0x10 ;  /* 0x00000010ff357803 */ /* 0x000fe40000000000 */
[----:B------:R-:W-:Y:S01]  /*0f10*/  IMAD.WIDE R60, R66, R101, c[0x0][0x160] ;  /* 0x00005800423c7625 */ /* 0x000fe200078e0265 */
[----:B------:R-:W5:Y:S01]  /*0f20*/  @P1 LDG.E.EL.U16 R68, [R56.64] ;  /* 0x0000000438441981 */ /* 0x000f62000c2e1500 */
[----:B------:R-:W-:-:S02]  /*0f30*/  P2R R88, PR, RZ, 0x4 ;  /* 0x00000004ff587803 */ /* 0x000fc40000000000 */
[-C--:B------:R-:W-:Y:S01]  /*0f40*/  IMAD.WIDE R62, R92, R101.reuse, c[0x0][0x160] ;  /* 0x000058005c3e7625 */ /* 0x080fe200078e0265 */
[----:B------:R-:W5:Y:S03]  /*0f50*/  @P2 LDG.E.EL.U16 R69, [R58.64] ;  /* 0x000000043a452981 */ /* 0x000f66000c2e1500 */
[----:B------:R-:W-:Y:S01]  /*0f60*/  IMAD.WIDE R64, R70, R101, c[0x0][0x160] ;  /* 0x0000580046407625 */ /* 0x000fe200078e0265 */
[----:B------:R-:W5:Y:S04]  /*0f70*/  @P4 LDG.E.EL.U16 R71, [R60.64] ;  /* 0x000000043c474981 */ /* 0x000f68000c2e1500 */
[----:B------:R-:W5:Y:S04]  /*0f80*/  @P3 LDG.E.EL.U16 R73, [R62.64] ;  /* 0x000000043e493981 */ /* 0x000f68000c2e1500 */
[----:B------:R-:W5:Y:S01]  /*0f90*/  @P5 LDG.E.EL.U16 R89, [R64.64] ;  /* 0x0000000440595981 */ /* 0x000f62000c2e1500 */
[----:B------:R-:W-:-:S02]  /*0fa0*/  P2R R91, PR, RZ, 0x1 ;  /* 0x00000001ff5b7803 */ /* 0x000fc40000000000 */
[----:B------:R-:W-:Y:S02]  /*0fb0*/  ISETP.NE.AND P0, PT, R87, RZ, PT ;  /* 0x000000ff5700720c */ /* 0x000fe40003f05270 */
[----:B------:R-:W-:Y:S01]  /*0fc0*/  ISETP.NE.AND P6, PT, R86, RZ, PT ;  /* 0x000000ff5600720c */ /* 0x000fe20003fc5270 */
[----:B------:R-:W-:Y:S06]  /*0fd0*/  BAR.SYNC 0x0 ;  /* 0x0000000000007b1d */ /* 0x000fec0000000000 */
[----:B--2---:R-:W-:Y:S02]  /*0fe0*/  SEL R32, R32, RZ, P0 ;  /* 0x000000ff20207207 */ /* 0x004fe40000000000 */
[----:B------:R-:W-:-:S02]  /*0ff0*/  ISETP.NE.AND P0, PT, R91, RZ, PT ;  /* 0x000000ff5b00720c */ /* 0x000fc40003f05270 */
[----:B---3--:R-:W-:Y:S02]  /*1000*/  SEL R102, R33, RZ, P6 ;  /* 0x000000ff21667207 */ /* 0x008fe40003000000 */
[----:B------:R-:W-:Y:S02]  /*1010*/  P2R R91, PR, RZ, 0x40 ;  /* 0x00000040ff5b7803 */ /* 0x000fe40000000000 */
[----:B------:R-:W-:Y:S01]  /*1020*/  ISETP.NE.AND P6, PT, R87, RZ, PT ;  /* 0x000000ff5700720c */ /* 0x000fe20003fc5270 */
[----:B------:R-:W-:Y:S04]  /*1030*/  STS.U16 [R43], R32 ;  /* 0x000000202b007388 */ /* 0x000fe80000000400 */
[----:B------:R-:W-:Y:S01]  /*1040*/  STS.U16 [R43+0x4], R102 ;  /* 0x000004662b007388 */ /* 0x000fe20000000400 */
[----:B----4-:R-:W-:-:S02]  /*1050*/  SEL R106, R67, RZ, P0 ;  /* 0x000000ff436a7207 */ /* 0x010fc40000000000 */
[----:B-----5:R-:W-:Y:S02]  /*1060*/  SEL R108, R68, RZ, P1 ;  /* 0x000000ff446c7207 */ /* 0x020fe40000800000 */
[----:B------:R-:W-:Y:S01]  /*1070*/  SEL R110, R69, RZ, P2 ;  /* 0x000000ff456e7207 */ /* 0x000fe20001000000 */
[-C--:B------:R-:W-:Y:S01]  /*1080*/  IMAD.WIDE R68, R96, R101.reuse, c[0x0][0x170] ;  /* 0x00005c0060447625 */ /* 0x080fe200078e0265 */
[----:B------:R-:W-:Y:S02]  /*1090*/  SEL R112, R71, RZ, P4 ;  /* 0x000000ff47707207 */ /* 0x000fe40002000000 */
[----:B------:R-:W-:Y:S02]  /*10a0*/  SEL R114, R73, RZ, P3 ;  /* 0x000000ff49727207 */ /* 0x000fe40001800000 */
[----:B------:R-:W-:Y:S01]  /*10b0*/  SEL R98, R89, RZ, P5 ;  /* 0x000000ff59627207 */ /* 0x000fe20002800000 */
[----:B------:R-:W-:Y:S04]  /*10c0*/  STS.U16 [R43+0x8], R106 ;  /* 0x0000086a2b007388 */ /* 0x000fe80000000400 */
[----:B------:R-:W-:Y:S04]  /*10d0*/  STS.U16 [R43+0xc], R108 ;  /* 0x00000c6c2b007388 */ /* 0x000fe80000000400 */
[----:B------:R-:W-:Y:S04]  /*10e0*/  STS.U16 [R43+0x10], R110 ;  /* 0x0000106e2b007388 */ /* 0x000fe80000000400 */
[----:B------:R-:W-:Y:S04]  /*10f0*/  STS.U16 [R43+0x14], R112 ;  /* 0x000014702b007388 */ /* 0x000fe80000000400 */
[----:B------:R-:W-:Y:S04]  /*1100*/  STS.U16 [R43+0x18], R114 ;  /* 0x000018722b007388 */ /* 0x000fe80000000400 */
[----:B------:R-:W-:Y:S04]  /*1110*/  STS.U16 [R43+0x1c], R98 ;  /* 0x00001c622b007388 */ /* 0x000fe80000000400 */
[----:B------:R-:W-:Y:S06]  /*1120*/  BAR.SYNC 0x0 ;  /* 0x0000000000007b1d */ /* 0x000fec0000000000 */
[----:B------:R0:W2:Y:S01]  /*1130*/  @P6 LDG.E.EL.U16 R103, [R68.64] ;  /* 0x0000000444676981 */ /* 0x0000a2000c2e1500 */
[----:B------:R-:W-:Y:S01]  /*1140*/  ISETP.NE.AND P6, PT, R91, RZ, PT ;  /* 0x000000ff5b00720c */ /* 0x000fe20003fc5270 */
[-C--:B------:R-:W-:Y:S01]  /*1150*/  IMAD.WIDE R32, R100, R101.reuse, c[0x0][0x170] ;  /* 0x00005c0064207625 */ /* 0x080fe200078e0265 */
[----:B------:R-:W-:Y:S01]  /*1160*/  PRMT R102, RZ, 0x7610, R102 ;  /* 0x00007610ff667816 */ /* 0x000fe20000000066 */
[----:B------:R-:W-:Y:S01]  /*1170*/  LDS.U16 R106, [R3.X4] ;  /* 0x00000000036a7984 */ /* 0x000fe20000004400 */
[----:B------:R-:W-:Y:S01]  /*1180*/  PRMT R71, RZ, 0x7610, R71 ;  /* 0x00007610ff477816 */ /* 0x000fe20000000047 */
[----:B------:R-:W-:-:S04]  /*1190*/  IMAD.WIDE R96, R104, R101, c[0x0][0x170] ;  /* 0x00005c0068607625 */ /* 0x000fc800078e0265 */
[-C--:B------:R-:W-:Y:S01]  /*11a0*/  IMAD.WIDE R72, R72, R101.reuse, c[0x0][0x170] ;  /* 0x00005c0048487625 */ /* 0x080fe200078e0265 */
[----:B------:R1:W3:Y:S04]  /*11b0*/  @P0 LDG.E.EL.U16 R71, [R96.64] ;  /* 0x0000000460470981 */ /* 0x0002e8000c2e1500 */
[----:B------:R4:W5:Y:S01]  /*11c0*/  @P6 LDG.E.EL.U16 R102, [R32.64] ;  /* 0x0000000420666981 */ /* 0x000962000c2e1500 */
[-C--:B------:R-:W-:Y:S01]  /*11d0*/  IMAD.WIDE R90, R90, R101.reuse, c[0x0][0x170] ;  /* 0x00005c005a5a7625 */ /* 0x080fe200078e0265 */
[----:B------:R-:W-:Y:S02]  /*11e0*/  PRMT R89, RZ, 0x7610, R89 ;  /* 0x00007610ff597816 */ /* 0x000fe40000000059 */
[----:B------:R1:W3:Y:S04]  /*11f0*/  @P2 LDG.E.EL.U16 R105, [R72.64] ;  /* 0x0000000448692981 */ /* 0x0002e8000c2e1500 */
[----:B------:R1:W3:Y:S01]  /*1200*/  @P1 LDG.E.EL.U16 R99, [R90.64] ;  /* 0x000000045a631981 */ /* 0x0002e2000c2e1500 */
[----:B------:R-:W-:Y:S01]  /*1210*/  IMAD.WIDE R66, R66, R101, c[0x0][0x170] ;  /* 0x00005c0042427625 */ /* 0x000fe200078e0265 */
[----:B------:R-:W-:-:S02]  /*1220*/  PRMT R104, RZ, 0x7610, R104 ;  /* 0x00007610ff687816 */ /* 0x000fc40000000068 */
[----:B------:R-:W-:Y:S01]  /*1230*/  P2R R82, PR, RZ, 0x20 ;  /* 0x00000020ff527803 */ /* 0x000fe20000000000 */
[-C--:B0-----:R-:W-:Y:S01]  /*1240*/  IMAD.WIDE R68, R92, R101.reuse, c[0x0][0x170] ;  /* 0x00005c005c447625 */ /* 0x081fe200078e0265 */
[----:B------:R0:W3:Y:S01]  /*1250*/  @P4 LDG.E.EL.U16 R89, [R66.64] ;  /* 0x0000000442594981 */ /* 0x0000e2000c2e1500 */
[----:B------:R-:W-:Y:S02]  /*1260*/  ISETP.NE.AND P6, PT, R93, RZ, PT ;  /* 0x000000ff5d00720c */ /* 0x000fe40003fc5270 */
[----:B------:R-:W-:Y:S01]  /*1270*/  PRMT R93, RZ, 0x7610, R93 ;  /* 0x00007610ff5d7816 */ /* 0x000fe2000000005d */
[----:B------:R0:W3:Y:S01]  /*1280*/  @P3 LDG.E.EL.U16 R104, [R68.64] ;  /* 0x0000000444683981 */ /* 0x0000e2000c2e1500 */
[----:B----4-:R-:W-:Y:S01]  /*1290*/  IMAD.WIDE R32, R70, R101, c[0x0][0x170] ;  /* 0x00005c0046207625 */ /* 0x010fe200078e0265 */
[----:B------:R-:W-:Y:S02]  /*12a0*/  PRMT R112, RZ, 0x7610, R112 ;  /* 0x00007610ff707816 */ /* 0x000fe40000000070 */
[----:B------:R-:W-:-:S02]  /*12b0*/  P2R R83, PR, RZ, 0x8 ;  /* 0x00000008ff537803 */ /* 0x000fc40000000000 */
[----:B------:R-:W-:Y:S01]  /*12c0*/  PRMT R95, RZ, 0x7610, R95 ;  /* 0x00007610ff5f7816 */ /* 0x000fe2000000005f */
[----:B------:R4:W3:Y:S01]  /*12d0*/  @P5 LDG.E.EL.U16 R93, [R32.64] ;  /* 0x00000004205d5981 */ /* 0x0008e2000c2e1500 */
[----:B------:R-:W-:Y:S01]  /*12e0*/  ISETP.LT.AND P5, PT, R35, c[0x0][0x1b0], !P6 ;  /* 0x00006c0023007a0c */ /* 0x000fe200077a1270 */
[C---:B------:R-:W-:Y:S02]  /*12f0*/  IMAD R70, R46.reuse, 0x28, R94 ;  /* 0x000000282e467824 */ /* 0x040fe400078e025e */
[----:B------:R-:W-:Y:S01]  /*1300*/  IMAD R98, R46, 0x28, R125 ;  /* 0x000000282e627824 */ /* 0x000fe200078e027d */
[----:B------:R-:W-:Y:S01]  /*1310*/  PRMT R108, RZ, 0x7610, R108 ;  /* 0x00007610ff6c7816 */ /* 0x000fe2000000006c */
[----:B-1----:R-:W-:Y:S01]  /*1320*/  IMAD.WIDE R96, R70, R101, c[0x0][0x168] ;  /* 0x00005a0046607625 */ /* 0x002fe200078e0265 */
[----:B------:R-:W-:Y:S01]  /*1330*/  P2R R120, PR, RZ, 0x20 ;  /* 0x00000020ff787803 */ /* 0x000fe20000000000 */
[----:B------:R-:W-:Y:S01]  /*1340*/  LDS.U16 R114, [R41.X4] ;  /* 0x0000000029727984 */ /* 0x000fe20000004400 */
[----:B------:R-:W-:-:S02]  /*1350*/  PRMT R110, RZ, 0x7610, R110 ;  /* 0x00007610ff6e7816 */ /* 0x000fc4000000006e */
[----:B------:R-:W-:Y:S01]  /*1360*/  PRMT R111, RZ, 0x7610, R111 ;  /* 0x00007610ff6f7816 */ /* 0x000fe2000000006f */
[----:B------:R-:W-:Y:S04]  /*1370*/  LDS.U16 R113, [R40.X4] ;  /* 0x0000000028717984 */ /* 0x000fe80000004400 */
[----:B------:R1:W3:Y:S01]  /*1380*/  @P5 LDG.E.EL.U16 R112, [R96.64] ;  /* 0x0000000460705981 */ /* 0x0002e2000c2e1500 */
[----:B------:R-:W-:Y:S02]  /*1390*/  ISETP.NE.AND P5, PT, R83, RZ, PT ;  /* 0x000000ff5300720c */ /* 0x000fe40003fa5270 */
[----:B------:R-:W-:Y:S01]  /*13a0*/  PRMT R107, RZ, 0x7610, R107 ;  /* 0x00007610ff6b7816 */ /* 0x000fe2000000006b */
[----:B------:R-:W-:Y:S01]  /*13b0*/  LDS.U16 R109, [R36.X4] ;  /* 0x00000000246d7984 */ /* 0x000fe20000004400 */
[----:B------:R-:W-:-:S02]  /*13c0*/  P2R R121, PR, RZ, 0x20 ;  /* 0x00000020ff797803 */ /* 0x000fc40000000000 */
[----:B------:R-:W-:Y:S01]  /*13d0*/  ISETP.NE.AND P5, PT, R53, RZ, PT ;  /* 0x000000ff3500720c */ /* 0x000fe20003fa5270 */
[----:B------:R-:W-:Y:S03]  /*13e0*/  LDS.U16 R100, [R42.X4] ;  /* 0x000000002a647984 */ /* 0x000fe60000004400 */
[----:B------:R-:W-:Y:S02]  /*13f0*/  P2R R118, PR, RZ, 0x20 ;  /* 0x00000020ff767803 */ /* 0x000fe40000000000 */
[----:B------:R-:W-:-:S04]  /*1400*/  ISETP.NE.AND P5, PT, R88, RZ, PT ;  /* 0x000000ff5800720c */ /* 0x000fc80003fa5270 */
[----:B------:R-:W-:Y:S02]  /*1410*/  P2R R119, PR, RZ, 0x20 ;  /* 0x00000020ff777803 */ /* 0x000fe40000000000 */
[----:B------:R-:W-:-:S04]  /*1420*/  ISETP.NE.AND P5, PT, R84, RZ, PT ;  /* 0x000000ff5400720c */ /* 0x000fc80003fa5270 */
[----:B------:R-:W-:Y:S02]  /*1430*/  P2R R90, PR, RZ, 0x20 ;  /* 0x00000020ff5a7803 */ /* 0x000fe40000000000 */
[----:B------:R-:W-:-:S04]  /*1440*/  ISETP.NE.AND P5, PT, R85, RZ, PT ;  /* 0x000000ff5500720c */ /* 0x000fc80003fa5270 */
[----:B------:R-:W-:Y:S02]  /*1450*/  P2R R35, PR, RZ, 0x20 ;  /* 0x00000020ff237803 */ /* 0x000fe40000000000 */
[----:B------:R-:W-:Y:S02]  /*1460*/  ISETP.NE.AND P5, PT, R86, RZ, PT ;  /* 0x000000ff5600720c */ /* 0x000fe40003fa5270 */
[----:B------:R-:W-:Y:S02]  /*1470*/  ISETP.LT.AND P2, PT, R77, c[0x0][0x1b0], !P6 ;  /* 0x00006c004d007a0c */ /* 0x000fe40007741270 */
[----:B------:R-:W-:Y:S02]  /*1480*/  P2R R73, PR, RZ, 0x20 ;  /* 0x00000020ff497803 */ /* 0x000fe40000000000 */
[----:B------:R-:W-:Y:S01]  /*1490*/  ISETP.NE.AND P5, PT, R87, RZ, PT ;  /* 0x000000ff5700720c */ /* 0x000fe20003fa5270 */
[----:B------:R-:W-:-:S03]  /*14a0*/  IMAD R72, R46, 0x28, R124 ;  /* 0x000000282e487824 */ /* 0x000fc600078e027c */
[----:B------:R-:W-:Y:S02]  /*14b0*/  P2R R91, PR, RZ, 0x20 ;  /* 0x00000020ff5b7803 */ /* 0x000fe40000000000 */
[----:B------:R-:W-:Y:S01]  /*14c0*/  ISETP.LT.AND P5, PT, R76, c[0x0][0x1b0], !P6 ;  /* 0x00006c004c007a0c */ /* 0x000fe200077a1270 */
[-C--:B0-----:R-:W-:Y:S01]  /*14d0*/  IMAD.WIDE R68, R72, R101.reuse, c[0x0][0x168] ;  /* 0x00005a0048447625 */ /* 0x081fe200078e0265 */
[----:B------:R-:W-:Y:S02]  /*14e0*/  ISETP.LT.AND P4, PT, R81, c[0x0][0x1b0], !P6 ;  /* 0x00006c0051007a0c */ /* 0x000fe40007781270 */
[----:B------:R-:W-:Y:S01]  /*14f0*/  ISETP.LT.AND P1, PT, R74, c[0x0][0x1b0], !P6 ;  /* 0x00006c004a007a0c */ /* 0x000fe20007721270 */
[----:B------:R-:W-:Y:S01]  /*1500*/  IMAD R74, R46, 0x28, R79 ;  /* 0x000000282e4a7824 */ /* 0x000fe200078e024f */
[----:B------:R0:W3:Y:S01]  /*1510*/  @P2 LDG.E.EL.U16 R95, [R68.64] ;  /* 0x00000004445f2981 */ /* 0x0000e2000c2e1500 */
[----:B-1----:R-:W-:Y:S01]  /*1520*/  PRMT R97, RZ, 0x7610, R97 ;  /* 0x00007610ff617816 */ /* 0x002fe20000000061 */
[----:B------:R-:W-:Y:S01]  /*1530*/  IMAD.WIDE R66, R98, R101, c[0x0][0x168] ;  /* 0x00005a0062427625 */ /* 0x000fe200078e0265 */
[----:B------:R-:W-:-:S02]  /*1540*/  ISETP.LT.AND P3, PT, R78, c[0x0][0x1b0], !P6 ;  /* 0x00006c004e007a0c */ /* 0x000fc40007761270 */
[----:B------:R-:W-:Y:S01]  /*1550*/  ISETP.LT.AND P0, PT, R52, c[0x0][0x1b0], !P6 ;  /* 0x00006c0034007a0c */ /* 0x000fe20007701270 */
[----:B------:R-:W-:Y:S02]  /*1560*/  IMAD R81, R46, 0x28, R80 ;  /* 0x000000282e517824 */ /* 0x000fe400078e0250 */
[----:B0-----:R-:W-:Y:S01]  /*1570*/  IMAD.WIDE R68, R74, R101, c[0x0][0x168] ;  /* 0x00005a004a447625 */ /* 0x001fe200078e0265 */
[----:B------:R-:W-:Y:S01]  /*1580*/  P2R R77, PR, RZ, 0x20 ;  /* 0x00000020ff4d7803 */ /* 0x000fe20000000000 */
[----:B------:R0:W3:Y:S01]  /*1590*/  @P4 LDG.E.EL.U16 R108, [R66.64] ;  /* 0x00000004426c4981 */ /* 0x0000e2000c2e1500 */
[----:B------:R-:W-:-:S03]  /*15a0*/  ISETP.LT.AND P6, PT, R34, c[0x0][0x1b0], !P6 ;  /* 0x00006c0022007a0c */ /* 0x000fc600077c1270 */
[----:B------:R2:W3:Y:S01]  /*15b0*/  @P5 LDG.E.EL.U16 R97, [R68.64] ;  /* 0x0000000444615981 */ /* 0x0004e2000c2e1500 */
[----:B------:R-:W-:Y:S02]  /*15c0*/  ISETP.NE.AND P5, PT, R91, RZ, PT ;  /* 0x000000ff5b00720c */ /* 0x000fe40003fa5270 */
[----:B------:R-:W-:Y:S01]  /*15d0*/  PRMT R96, RZ, 0x7610, R96 ;  /* 0x00007610ff607816 */ /* 0x000fe20000000060 */
[----:B------:R-:W-:Y:S02]  /*15e0*/  IMAD R52, R46, 0x28, R116 ;  /* 0x000000282e347824 */ /* 0x000fe400078e0274 */
[----:B0-----:R-:W-:-:S04]  /*15f0*/  IMAD.WIDE R66, R81, R101, c[0x0][0x168] ;  /* 0x00005a0051427625 */ /* 0x001fc800078e0265 */
[C---:B------:R-:W-:Y:S01]  /*1600*/  IMAD R92, R46.reuse, 0x28, R117 ;  /* 0x000000282e5c7824 */ /* 0x040fe200078e0275 */
[----:B------:R0:W3:Y:S01]  /*1610*/  @P1 LDG.E.EL.U16 R96, [R66.64] ;  /* 0x0000000442601981 */ /* 0x0000e2000c2e1500 */
[----:B------:R-:W-:Y:S01]  /*1620*/  IMAD R78, R46, 0x28, R75 ;  /* 0x000000282e4e7824 */ /* 0x000fe200078e024b */
[----:B------:R-:W-:Y:S02]  /*1630*/  P2R R76, PR, RZ, 0x40 ;  /* 0x00000040ff4c7803 */ /* 0x000fe40000000000 */
[----:B------:R-:W-:Y:S01]  /*1640*/  P2R R115, PR, RZ, 0x40 ;  /* 0x00000040ff737803 */ /* 0x000fe20000000000 */
[----:B------:R-:W-:Y:S01]  /*1650*/  IMAD.IADD R94, R31, 0x1, R94 ;  /* 0x000000011f5e7824 */ /* 0x000fe200078e025e */
[----:B------:R-:W-:Y:S01]  /*1660*/  LDS.U16 R91, [R38.X4] ;  /* 0x00000000265b7984 */ /* 0x000fe20000004400 */
[----:B0-----:R-:W-:-:S03]  /*1670*/  IMAD.WIDE R66, R52, R101, c[0x0][0x168] ;  /* 0x00005a0034427625 */ /* 0x001fc600078e0265 */
[----:B------:R-:W0:Y:S04]  /*1680*/  LDS.U16 R34, [R37.X4] ;  /* 0x0000000025227984 */ /* 0x000e280000004400 */
[----:B------:R3:W3:Y:S01]  /*1690*/  @P6 LDG.E.EL.U16 R110, [R66.64] ;  /* 0x00000004426e6981 */ /* 0x0006e2000c2e1500 */
[----:B----4-:R-:W-:Y:S01]  /*16a0*/  IMAD.WIDE R32, R92, R101, c[0x0][0x168] ;  /* 0x00005a005c207625 */ /* 0x010fe200078e0265 */
[----:B------:R-:W-:-:S04]  /*16b0*/  ISETP.NE.AND P6, PT, R82, RZ, PT ;  /* 0x000000ff5200720c */ /* 0x000fc80003fc5270 */
[----:B------:R1:W4:Y:S02]  /*16c0*/  @P3 LDG.E.EL.U16 R111, [R32.64] ;  /* 0x00000004206f3981 */ /* 0x000324000c2e1500 */
[----:B-1----:R-:W-:-:S05]  /*16d0*/  IMAD.WIDE R32, R78, R101, c[0x0][0x168] ;  /* 0x00005a004e207625 */ /* 0x002fca00078e0265 */
[----:B------:R1:W4:Y:S01]  /*16e0*/  @P0 LDG.E.EL.U16 R107, [R32.64] ;  /* 0x00000004206b0981 */ /* 0x000322000c2e1500 */
[C---:B------:R-:W-:Y:S02]  /*16f0*/  IMAD.IADD R125, R31.reuse, 0x1, R125 ;  /* 0x000000011f7d7824 */ /* 0x040fe400078e027d */
[C---:B------:R-:W-:Y:S01]  /*1700*/  IMAD.IADD R124, R31.reuse, 0x1, R124 ;  /* 0x000000011f7c7824 */ /* 0x040fe200078e027c */
[----:B-1----:R-:W1:Y:S01]  /*1710*/  LDS.U16 R33, [R39.X4] ;  /* 0x0000000027217984 */ /* 0x002e620000004400 */
[----:B------:R-:W-:Y:S01]  /*1720*/  IMAD.IADD R117, R31, 0x1, R117 ;  /* 0x000000011f757824 */ /* 0x000fe200078e0275 */
[----:B--2---:R-:W-:Y:S02]  /*1730*/  SEL R68, R103, RZ, P5 ;  /* 0x000000ff67447207 */ /* 0x004fe40002800000 */
[----:B------:R-:W-:Y:S06]  /*1740*/  BAR.SYNC 0x0 ;  /* 0x0000000000007b1d */ /* 0x000fec0000000000 */
[----:B------:R-:W-:-:S04]  /*1750*/  ISETP.NE.AND P5, PT, R73, RZ, PT ;  /* 0x000000ff4900720c */ /* 0x000fc80003fa5270 */
[----:B-----5:R-:W-:Y:S02]  /*1760*/  SEL R102, R102, RZ, P5 ;  /* 0x000000ff66667207 */ /* 0x020fe40002800000 */
[----:B------:R-:W-:-:S04]  /*1770*/  ISETP.NE.AND P5, PT, R35, RZ, PT ;  /* 0x000000ff2300720c */ /* 0x000fc80003fa5270 */
[----:B---3--:R-:W-:Y:S02]  /*1780*/  SEL R66, R71, RZ, P5 ;  /* 0x000000ff47427207 */ /* 0x008fe40002800000 */
[----:B------:R-:W-:-:S04]  /*1790*/  ISETP.NE.AND P5, PT, R90, RZ, PT ;  /* 0x000000ff5a00720c */ /* 0x000fc80003fa5270 */
[----:B------:R-:W-:Y:S02]  /*17a0*/  SEL R122, R99, RZ, P5 ;  /* 0x000000ff637a7207 */ /* 0x000fe40002800000 */
[----:B------:R-:W-:-:S04]  /*17b0*/  ISETP.NE.AND P5, PT, R119, RZ, PT ;  /* 0x000000ff7700720c */ /* 0x000fc80003fa5270 */
[----:B------:R-:W-:Y:S02]  /*17c0*/  SEL R105, R105, RZ, P5 ;  /* 0x000000ff69697207 */ /* 0x000fe40002800000 */
[----:B------:R-:W-:-:S04]  /*17d0*/  ISETP.NE.AND P5, PT, R118, RZ, PT ;  /* 0x000000ff7600720c */ /* 0x000fc80003fa5270 */
[----:B------:R-:W-:Y:S02]  /*17e0*/  SEL R35, R89, RZ, P5 ;  /* 0x000000ff59237207 */ /* 0x000fe40002800000 */
[----:B------:R-:W-:-:S04]  /*17f0*/  ISETP.NE.AND P5, PT, R121, RZ, PT ;  /* 0x000000ff7900720c */ /* 0x000fc80003fa5270 */
[----:B------:R-:W-:Y:S02]  /*1800*/  SEL R104, R104, RZ, P5 ;  /* 0x000000ff68687207 */ /* 0x000fe40002800000 */
[----:B------:R-:W-:Y:S02]  /*1810*/  ISETP.NE.AND P5, PT, R120, RZ, PT ;  /* 0x000000ff7800720c */ /* 0x000fe40003fa5270 */
[----:B------:R-:W-:Y:S01]  /*1820*/  SEL R32, R93, RZ, P6 ;  /* 0x000000ff5d207207 */ /* 0x000fe20003000000 */
[-C--:B------:R-:W-:Y:S01]  /*1830*/  IMAD.WIDE R70, R70, R101.reuse, c[0x0][0x180] ;  /* 0x0000600046467625 */ /* 0x080fe200078e0265 */
[----:B------:R-:W-:Y:S01]  /*1840*/  PRMT R90, RZ, 0x7610, R90 ;  /* 0x00007610ff5a7816 */ /* 0x000fe2000000005a */
[----:B------:R-:W-:Y:S01]  /*1850*/  STS.U16 [R43], R68 ;  /* 0x000000442b007388 */ /* 0x000fe20000000400 */
[----:B------:R-:W-:Y:S01]  /*1860*/  PRMT R89, RZ, 0x7610, R89 ;  /* 0x00007610ff597816 */ /* 0x000fe20000000059 */
[-C--:B------:R-:W-:Y:S02]  /*1870*/  IMAD.WIDE R118, R94, R101.reuse, c[0x0][0x178] ;  /* 0x00005e005e767625 */ /* 0x080fe400078e0265 */
[----:B------:R-:W-:Y:S04]  /*1880*/  STS.U16 [R43+0x4], R102 ;  /* 0x000004662b007388 */ /* 0x000fe80000000400 */
[----:B------:R2:W-:Y:S04]  /*1890*/  STS.U16 [R43+0x8], R66 ;  /* 0x000008422b007388 */ /* 0x0005e80000000400 */
[----:B------:R-:W-:Y:S04]  /*18a0*/  STS.U16 [R43+0xc], R122 ;  /* 0x00000c7a2b007388 */ /* 0x000fe80000000400 */
[----:B------:R-:W-:Y:S01]  /*18b0*/  STS.U16 [R43+0x10], R105 ;  /* 0x000010692b007388 */ /* 0x000fe20000000400 */
[----:B--2---:R-:W-:-:S03]  /*18c0*/  IMAD.WIDE R66, R92, R101, c[0x0][0x180] ;  /* 0x000060005c427625 */ /* 0x004fc600078e0265 */
[----:B------:R-:W-:Y:S01]  /*18d0*/  STS.U16 [R43+0x14], R35 ;  /* 0x000014232b007388 */ /* 0x000fe20000000400 */
[----:B------:R-:W-:-:S03]  /*18e0*/  PRMT R92, RZ, 0x7610, R92 ;  /* 0x00007610ff5c7816 */ /* 0x000fc6000000005c */
[----:B------:R-:W-:Y:S04]  /*18f0*/  STS.U16 [R43+0x18], R104 ;  /* 0x000018682b007388 */ /* 0x000fe80000000400 */
[----:B------:R-:W-:Y:S01]  /*1900*/  STS.U16 [R43+0x1c], R32 ;  /* 0x00001c202b007388 */ /* 0x000fe20000000400 */
[----:B------:R-:W-:-:S03]  /*1910*/  PRMT R103, RZ, 0x7610, R103 ;  /* 0x00007610ff677816 */ /* 0x000fc60000000067 */
[----:B------:R-:W-:Y:S06]  /*1920*/  BAR.SYNC 0x0 ;  /* 0x0000000000007b1d */ /* 0x000fec0000000000 */
[----:B------:R2:W3:Y:S01]  /*1930*/  @P5 LDG.E.EL.U16 R90, [R70.64] ;  /* 0x00000004465a5981 */ /* 0x0004e2000c2e1500 */
[----:B------:R-:W-:Y:S01]  /*1940*/  PRMT R32, RZ, 0x7610, R32 ;  /* 0x00007610ff207816 */ /* 0x000fe20000000020 */
[-C--:B------:R-:W-:Y:S01]  /*1950*/  IMAD.WIDE R68, R98, R101.reuse, c[0x0][0x180] ;  /* 0x0000600062447625 */ /* 0x080fe200078e0265 */
[----:B------:R-:W-:Y:S01]  /*1960*/  PRMT R105, RZ, 0x7610, R105 ;  /* 0x00007610ff697816 */ /* 0x000fe20000000069 */
[----:B------:R5:W3:Y:S01]  /*1970*/  @P5 LDG.E.EL.U16 R89, [R118.64] ;  /* 0x0000000476595981 */ /* 0x000ae2000c2e1500 */
[----:B------:R-:W-:Y:S01]  /*1980*/  PRMT R104, RZ, 0x7610, R104 ;  /* 0x00007610ff687816 */ /* 0x000fe20000000068 */
[-C--:B------:R-:W-:Y:S01]  /*1990*/  IMAD.WIDE R122, R125, R101.reuse, c[0x0][0x178] ;  /* 0x00005e007d7a7625 */ /* 0x080fe200078e0265 */
[----:B------:R-:W-:Y:S01]  /*19a0*/  PRMT R99, RZ, 0x7610, R99 ;  /* 0x00007610ff637816 */ /* 0x000fe20000000063 */
[----:B------:R0:W3:Y:S02]  /*19b0*/  @P4 LDG.E.EL.U16 R103, [R68.64] ;  /* 0x0000000444674981 */ /* 0x0000e4000c2e1500 */
[----:B--2---:R-:W-:-:S02]  /*19c0*/  IMAD.WIDE R70, R72, R101, c[0x0][0x180] ;  /* 0x0000600048467625 */ /* 0x004fc400078e0265 */
[----:B------:R2:W3:Y:S02]  /*19d0*/  @P4 LDG.E.EL.U16 R32, [R122.64] ;  /* 0x000000047a204981 */ /* 0x0004e4000c2e1500 */
[-C--:B------:R-:W-:Y:S01]  /*19e0*/  IMAD.WIDE R72, R94, R101.reuse, c[0x0][0x188] ;  /* 0x000062005e487625 */ /* 0x080fe200078e0265 */
[----:B------:R-:W-:Y:S01]  /*19f0*/  PRMT R102, RZ, 0x7610, R102 ;  /* 0x00007610ff667816 */ /* 0x000fe20000000066 */
[----:B------:R0:W3:Y:S02]  /*1a00*/  @P2 LDG.E.EL.U16 R105, [R70.64] ;  /* 0x0000000446692981 */ /* 0x0000e4000c2e1500 */
[-C--:B-----5:R-:W-:Y:S02]  /*1a10*/  IMAD.WIDE R118, R124, R101.reuse, c[0x0][0x178] ;  /* 0x00005e007c767625 */ /* 0x0a0fe400078e0265 */
[----:B------:R5:W3:Y:S01]  /*1a20*/  @P5 LDG.E.EL.U16 R92, [R72.64] ;  /* 0x00000004485c5981 */ /* 0x000ae2000c2e1500 */
[----:B------:R-:W-:Y:S01]  /*1a30*/  PRMT R98, RZ, 0x7610, R98 ;  /* 0x00007610ff627816 */ /* 0x000fe20000000062 */
[----:B------:R-:W-:-:S02]  /*1a40*/  IMAD.WIDE R120, R117, R101, c[0x0][0x178] ;  /* 0x00005e0075787625 */ /* 0x000fc400078e0265 */
[----:B------:R1:W3:Y:S01]  /*1a50*/  @P2 LDG.E.EL.U16 R104, [R118.64] ;  /* 0x0000000476682981 */ /* 0x0002e2000c2e1500 */
[----:B------:R-:W-:Y:S01]  /*1a60*/  PRMT R94, RZ, 0x7610, R94 ;  /* 0x00007610ff5e7816 */ /* 0x000fe2000000005e */
[-C--:B0-----:R-:W-:Y:S01]  /*1a70*/  IMAD.WIDE R70, R117, R101.reuse, c[0x0][0x188] ;  /* 0x0000620075467625 */ /* 0x081fe200078e0265 */
[----:B------:R-:W-:Y:S01]  /*1a80*/  PRMT R35, RZ, 0x7610, R35 ;  /* 0x00007610ff237816 */ /* 0x000fe20000000023 */
[----:B------:R0:W3:Y:S02]  /*1a90*/  @P3 LDG.E.EL.U16 R102, [R66.64] ;  /* 0x0000000442663981 */ /* 0x0000e4000c2e1500 */
[-C--:B-----5:R-:W-:Y:S02]  /*1aa0*/  IMAD.WIDE R72, R124, R101.reuse, c[0x0][0x188] ;  /* 0x000062007c487625 */ /* 0x0a0fe400078e0265 */
[----:B------:R5:W3:Y:S02]  /*1ab0*/  @P3 LDG.E.EL.U16 R98, [R120.64] ;  /* 0x0000000478623981 */ /* 0x000ae4000c2e1500 */
[----:B------:R-:W-:-:S02]  /*1ac0*/  IMAD.WIDE R68, R125, R101, c[0x0][0x188] ;  /* 0x000062007d447625 */ /* 0x000fc400078e0265 */
[----:B------:R0:W3:Y:S04]  /*1ad0*/  @P2 LDG.E.EL.U16 R99, [R72.64] ;  /* 0x0000000448632981 */ /* 0x0000e8000c2e1500 */
[----:B------:R2:W3:Y:S04]  /*1ae0*/  @P3 LDG.E.EL.U16 R94, [R70.64] ;  /* 0x00000004465e3981 */ /* 0x0004e8000c2e1500 */
[----:B------:R2:W3:Y:S01]  /*1af0*/  @P4 LDG.E.EL.U16 R35, [R68.64] ;  /* 0x0000000444234981 */ /* 0x0004e2000c2e1500 */
[----:B------:R-:W-:Y:S01]  /*1b00*/  PRMT R93, RZ, 0x7610, R93 ;  /* 0x00007610ff5d7816 */ /* 0x000fe2000000005d */
[----:B-1----:R-:W-:Y:S01]  /*1b10*/  IMAD.IADD R118, R31, 0x1, R80 ;  /* 0x000000011f767824 */ /* 0x002fe200078e0250 */
[----:B------:R-:W-:Y:S01]  /*1b20*/  ISETP.NE.AND P6, PT, R77, RZ, PT ;  /* 0x000000ff4d00720c */ /* 0x000fe20003fc5270 */
[----:B0-----:R-:W-:Y:S01]  /*1b30*/  IMAD.WIDE R66, R81, R101, c[0x0][0x180] ;  /* 0x0000600051427625 */ /* 0x001fe200078e0265 */
[----:B-----5:R-:W-:-:S03]  /*1b40*/  PRMT R121, RZ, 0x7610, R121 ;  /* 0x00007610ff797816 */ /* 0x020fc60000000079 */
[----:B------:R-:W-:Y:S01]  /*1b50*/  IMAD.IADD R124, R31, 0x1, R75 ;  /* 0x000000011f7c7824 */ /* 0x000fe200078e024b */
[----:B------:R0:W5:Y:S01]  /*1b60*/  @P1 LDG.E.EL.U16 R93, [R66.64] ;  /* 0x00000004425d1981 */ /* 0x000162000c2e1500 */
[----:B--2---:R-:W-:-:S04]  /*1b70*/  IMAD.WIDE R68, R118, R101, c[0x0][0x178] ;  /* 0x00005e0076447625 */ /* 0x004fc800078e0265 */
[----:B------:R-:W-:Y:S01]  /*1b80*/  IMAD.IADD R80, R31, 0x1, R79 ;  /* 0x000000011f507824 */ /* 0x000fe200078e024f */
[----:B------:R-:W-:Y:S01]  /*1b90*/  PRMT R120, RZ, 0x7610, R120 ;  /* 0x00007610ff787816 */ /* 0x000fe20000000078 */
[-C--:B------:R-:W-:Y:S01]  /*1ba0*/  IMAD.WIDE R70, R74, R101.reuse, c[0x0][0x180] ;  /* 0x000060004a467625 */ /* 0x080fe200078e0265 */
[----:B------:R-:W-:Y:S01]  /*1bb0*/  PRMT R123, RZ, 0x7610, R123 ;  /* 0x00007610ff7b7816 */ /* 0x000fe2000000007b */
[----:B------:R1:W2:Y:S02]  /*1bc0*/  @P1 LDG.E.EL.U16 R121, [R68.64] ;  /* 0x0000000444791981 */ /* 0x0002a4000c2e1500 */
[-C--:B0-----:R-:W-:Y:S01]  /*1bd0*/  IMAD.WIDE R66, R78, R101.reuse, c[0x0][0x180] ;  /* 0x000060004e427625 */ /* 0x081fe200078e0265 */
[----:B------:R-:W-:Y:S01]  /*1be0*/  PRMT R117, RZ, 0x7610, R117 ;  /* 0x00007610ff757816 */ /* 0x000fe20000000075 */
[----:B------:R0:W2:Y:S02]  /*1bf0*/  @P6 LDG.E.EL.U16 R120, [R70.64] ;  /* 0x0000000446786981 */ /* 0x0000a4000c2e1500 */
[----:B------:R-:W-:Y:S01]  /*1c00*/  IMAD.WIDE R72, R124, R101, c[0x0][0x178] ;  /* 0x00005e007c487625 */ /* 0x000fe200078e0265 */
[----:B------:R-:W-:-:S02]  /*1c10*/  PRMT R122, RZ, 0x7610, R122 ;  /* 0x00007610ff7a7816 */ /* 0x000fc4000000007a */
[----:B------:R-:W-:Y:S01]  /*1c20*/  PRMT R125, RZ, 0x7610, R125 ;  /* 0x00007610ff7d7816 */ /* 0x000fe2000000007d */
[-C--:B------:R-:W-:Y:S01]  /*1c30*/  IMAD.WIDE R78, R124, R101.reuse, c[0x0][0x188] ;  /* 0x000062007c4e7625 */ /* 0x080fe200078e0265 */
[----:B------:R-:W-:Y:S01]  /*1c40*/  PRMT R124, RZ, 0x7610, R124 ;  /* 0x00007610ff7c7816 */ /* 0x000fe2000000007c */
[----:B------:R0:W2:Y:S02]  /*1c50*/  @P0 LDG.E.EL.U16 R117, [R66.64] ;  /* 0x0000000442750981 */ /* 0x0000a4000c2e1500 */
[CC--:B------:R-:W-:Y:S02]  /*1c60*/  IMAD.WIDE R74, R80.reuse, R101.reuse, c[0x0][0x178] ;  /* 0x00005e00504a7625 */ /* 0x0c0fe400078e0265 */
[----:B------:R0:W2:Y:S02]  /*1c70*/  @P0 LDG.E.EL.U16 R122, [R72.64] ;  /* 0x00000004487a0981 */ /* 0x0000a4000c2e1500 */
[-C--:B------:R-:W-:Y:S02]  /*1c80*/  IMAD.WIDE R80, R80, R101.reuse, c[0x0][0x188] ;  /* 0x0000620050507625 */ /* 0x080fe400078e0265 */
[----:B------:R1:W2:Y:S04]  /*1c90*/  @P6 LDG.E.EL.U16 R123, [R74.64] ;  /* 0x000000044a7b6981 */ /* 0x0002a8000c2e1500 */
[----:B------:R3:W2:Y:S01]  /*1ca0*/  @P6 LDG.E.EL.U16 R124, [R80.64] ;  /* 0x00000004507c6981 */ /* 0x0006a2000c2e1500 */
[----:B------:R-:W-:Y:S01]  /*1cb0*/  ISETP.NE.AND P6, PT, R115, RZ, PT ;  /* 0x000000ff7300720c */ /* 0x000fe20003fc5270 */
[-C--:B------:R-:W-:Y:S01]  /*1cc0*/  IMAD.WIDE R118, R118, R101.reuse, c[0x0][0x188] ;  /* 0x0000620076767625 */ /* 0x080fe200078e0265 */
[----:B0-----:R-:W-:Y:S01]  /*1cd0*/  PRMT R72, RZ, 0x7610, R72 ;  /* 0x00007610ff487816 */ /* 0x001fe20000000048 */
[----:B------:R0:W2:Y:S02]  /*1ce0*/  @P0 LDG.E.EL.U16 R125, [R78.64] ;  /* 0x000000044e7d0981 */ /* 0x0000a4000c2e1500 */
[----:B------:R-:W-:Y:S01]  /*1cf0*/  IMAD.IADD R70, R31, 0x1, R116 ;  /* 0x000000011f467824 */ /* 0x000fe200078e0274 */
[----:B-1----:R-:W-:Y:S01]  /*1d00*/  PRMT R74, RZ, 0x7610, R74 ;  /* 0x00007610ff4a7816 */ /* 0x002fe2000000004a */
[----:B------:R-:W-:Y:S01]  /*1d10*/  IMAD.WIDE R66, R52, R101, c[0x0][0x180] ;  /* 0x0000600034427625 */ /* 0x000fe200078e0265 */
[----:B------:R-:W2:Y:S01]  /*1d20*/  @P1 LDG.E.EL.U16 R72, [R118.64] ;  /* 0x0000000476481981 */ /* 0x000ea2000c2e1500 */
[----:B------:R-:W-:-:S02]  /*1d30*/  PRMT R73, RZ, 0x7610, R73 ;  /* 0x00007610ff497816 */ /* 0x000fc40000000049 */
[CC--:B------:R-:W-:Y:S01]  /*1d40*/  IMAD.WIDE R68, R70.reuse, R101.reuse, c[0x0][0x178] ;  /* 0x00005e0046447625 */ /* 0x0c0fe200078e0265 */
[----:B------:R-:W-:Y:S01]  /*1d50*/  PRMT R52, RZ, 0x7610, R52 ;  /* 0x00007610ff347816 */ /* 0x000fe20000000034 */
[----:B------:R1:W2:Y:S02]  /*1d60*/  @P6 LDG.E.EL.U16 R74, [R66.64] ;  /* 0x00000004424a6981 */ /* 0x0002a4000c2e1500 */
[----:B------:R-:W-:Y:S02]  /*1d70*/  IMAD.WIDE R70, R70, R101, c[0x0][0x188] ;  /* 0x0000620046467625 */ /* 0x000fe400078e0265 */
[----:B------:R0:W2:Y:S04]  /*1d80*/  @P6 LDG.E.EL.U16 R73, [R68.64] ;  /* 0x0000000444496981 */ /* 0x0000a8000c2e1500 */
[----:B------:R1:W2:Y:S01]  /*1d90*/  @P6 LDG.E.EL.U16 R52, [R70.64] ;  /* 0x0000000446346981 */ /* 0x0002a2000c2e1500 */
[----:B0-----:R-:W-:-:S02]  /*1da0*/  P2R R69, PR, RZ, 0x40 ;  /* 0x00000040ff457803 */ /* 0x001fc40000000000 */
[----:B------:R-:W-:Y:S02]  /*1db0*/  ISETP.NE.AND P6, PT, R77, RZ, PT ;  /* 0x000000ff4d00720c */ /* 0x000fe40003fc5270 */
[----:B------:R-:W-:Y:S02]  /*1dc0*/  SEL R108, R108, RZ, P4 ;  /* 0x000000ff6c6c7207 */ /* 0x000fe40002000000 */
[----:B------:R-:W-:Y:S01]  /*1dd0*/  SEL R97, R97, RZ, P6 ;  /* 0x000000ff61617207 */ /* 0x000fe20003000000 */
[----:B------:R-:W-:Y:S01]  /*1de0*/  HADD2.F32 R34, -RZ, R34.H0_H0 ;  /* 0x20000022ff227230 */ /* 0x000fe20000004100 */
[----:B------:R-:W-:Y:S01]  /*1df0*/  ISETP.NE.AND P6, PT, R69, RZ, PT ;  /* 0x000000ff4500720c */ /* 0x000fe20003fc5270 */
[----:B------:R-:W-:Y:S02]  /*1e00*/  HADD2.F32 R100, -RZ, R100.H0_H0 ;  /* 0x20000064ff647230 */ /* 0x000fe40000004100 */
[----:B-1----:R-:W-:Y:S02]  /*1e10*/  HADD2.F32 R71, -RZ, R97.H0_H0 ;  /* 0x20000061ff477230 */ /* 0x002fe40000004100 */
[----:B------:R-:W-:-:S03]  /*1e20*/  HADD2.F32 R69, -RZ, R108.H0_H0 ;  /* 0x2000006cff457230 */ /* 0x000fc60000004100 */
[----:B------:R-:W-:Y:S02]  /*1e30*/  FADD R71, R34, R71 ;  /* 0x0000004722477221 */ /* 0x000fe40000000000 */
[----:B------:R-:W-:Y:S01]  /*1e40*/  FADD R34, R100, R69 ;  /* 0x0000004564227221 */ /* 0x000fe20000000000 */
[----:B------:R-:W-:Y:S02]  /*1e50*/  HADD2.F32 R70, -RZ, R91.H0_H0 ;  /* 0x2000005bff467230 */ /* 0x000fe40000004100 */
[----:B------:R-:W0:Y:S01]  /*1e60*/  LDS.U16 R91, [R40.X4] ;  /* 0x00000000285b7984 */ /* 0x000e220000004400 */
[----:B------:R-:W-:Y:S02]  /*1e70*/  SEL R95, R95, RZ, P2 ;  /* 0x000000ff5f5f7207 */ /* 0x000fe40001000000 */
[----:B------:R-:W-:Y:S02]  /*1e80*/  SEL R96, R96, RZ, P1 ;  /* 0x000000ff60607207 */ /* 0x000fe40000800000 */
[----:B------:R-:W-:Y:S01]  /*1e90*/  SEL R110, R110, RZ, P6 ;  /* 0x000000ff6e6e7207 */ /* 0x000fe20003000000 */
[----:B------:R-:W-:Y:S01]  /*1ea0*/  HADD2.F32 R68, -RZ, R95.H0_H0 ;  /* 0x2000005fff447230 */ /* 0x000fe20000004100 */
[----:B------:R-:W-:-:S02]  /*1eb0*/  P2R R95, PR, RZ, 0x40 ;  /* 0x00000040ff5f7803 */ /* 0x000fc40000000000 */
[----:B------:R-:W-:Y:S01]  /*1ec0*/  ISETP.NE.AND P6, PT, R77, RZ, PT ;  /* 0x000000ff4d00720c */ /* 0x000fe20003fc5270 */
[----:B------:R-:W-:Y:S02]  /*1ed0*/  HADD2.F32 R33, -RZ, R33.H0_H0 ;  /* 0x20000021ff217230 */ /* 0x000fe40000004100 */
[----:B------:R-:W-:Y:S01]  /*1ee0*/  HADD2.F32 R96, -RZ, R96.H0_H0 ;  /* 0x20000060ff607230 */ /* 0x000fe20000004100 */
[----:B------:R-:W-:-:S04]  /*1ef0*/  SEL R112, R112, RZ, P5 ;  /* 0x000000ff70707207 */ /* 0x000fc80002800000 */
[----:B------:R-:W-:Y:S01]  /*1f00*/  FADD R33, R33, R96 ;  /* 0x0000006021217221 */ /* 0x000fe20000000000 */
[----:B------:R-:W-:Y:S01]  /*1f10*/  HADD2.F32 R106, -RZ, R106.H0_H0 ;  /* 0x2000006aff6a7230 */ /* 0x000fe20000004100 */
[----:B----4-:R-:W-:Y:S01]  /*1f20*/  SEL R111, R111, RZ, P3 ;  /* 0x000000ff6f6f7207 */ /* 0x010fe20001800000 */
[----:B------:R-:W-:Y:S02]  /*1f30*/  HADD2.F32 R67, -RZ, R112.H0_H0 ;  /* 0x20000070ff437230 */ /* 0x000fe40000004100 */
[----:B------:R-:W-:Y:S01]  /*1f40*/  HADD2.F32 R113, -RZ, R113.H0_H0 ;  /* 0x20000071ff717230 */ /* 0x000fe20000004100 */
[----:B------:R-:W-:Y:S01]  /*1f50*/  SEL R107, R107, RZ, P0 ;  /* 0x000000ff6b6b7207 */ /* 0x000fe20000000000 */
[----:B------:R-:W-:Y:S01]  /*1f60*/  HADD2.F32 R114, -RZ, R114.H0_H0 ;  /* 0x20000072ff727230 */ /* 0x000fe20000004100 */
[----:B------:R-:W-:Y:S01]  /*1f70*/  FADD R67, R106, R67 ;  /* 0x000000436a437221 */ /* 0x000fe20000000000 */
[----:B------:R-:W-:Y:S01]  /*1f80*/  HADD2.F32 R111, -RZ, R111.H0_H0 ;  /* 0x2000006fff6f7230 */ /* 0x000fe20000004100 */
[----:B------:R-:W-:Y:S01]  /*1f90*/  FADD R68, R113, R68 ;  /* 0x0000004471447221 */ /* 0x000fe20000000000 */
[----:B------:R-:W-:-:S02]  /*1fa0*/  HADD2.F32 R75, -RZ, R109.H0_H0 ;  /* 0x2000006dff4b7230 */ /* 0x000fc40000004100 */
[----:B------:R-:W-:Y:S01]  /*1fb0*/  HADD2.F32 R107, -RZ, R107.H0_H0 ;  /* 0x2000006bff6b7230 */ /* 0x000fe20000004100 */
[----:B------:R-:W-:Y:S01]  /*1fc0*/  FADD R66, R114, R111 ;  /* 0x0000006f72427221 */ /* 0x000fe20000000000 */
[----:B------:R-:W-:Y:S02]  /*1fd0*/  HADD2.F32 R110, -RZ, R110.H0_H0 ;  /* 0x2000006eff6e7230 */ /* 0x000fe40000004100 */
[----:B0-----:R-:W-:Y:S01]  /*1fe0*/  HADD2.F32 R91, -RZ, R91.H0_H0 ;  /* 0x2000005bff5b7230 */ /* 0x001fe20000004100 */
[----:B------:R-:W-:Y:S02]  /*1ff0*/  FADD R70, R70, R107 ;  /* 0x0000006b46467221 */ /* 0x000fe40000000000 */
[----:B------:R-:W-:Y:S02]  /*2000*/  FADD R75, R75, R110 ;  /* 0x0000006e4b4b7221 */ /* 0x000fe40000000000 */
[----:B------:R-:W-:Y:S01]  /*2010*/  FFMA R91, R91, 0.125, R68 ;  /* 0x3e0000005b5b7823 */ /* 0x000fe20000000044 */
[----:B---3--:R-:W-:-:S02]  /*2020*/  SEL R90, R90, RZ, P5 ;  /* 0x000000ff5a5a7207 */ /* 0x008fc40002800000 */
[----:B------:R-:W-:-:S03]  /*2030*/  SEL R89, R89, RZ, P5 ;  /* 0x000000ff59597207 */ /* 0x000fc60002800000 */
[----:B------:R-:W-:Y:S01]  /*2040*/  HADD2.F32 R90, -RZ, R90.H0_H0 ;  /* 0x2000005aff5a7230 */ /* 0x000fe20000004100 */
[----:B------:R-:W-:Y:S01]  /*2050*/  SEL R103, R103, RZ, P4 ;  /* 0x000000ff67677207 */ /* 0x000fe20002000000 */
[----:B------:R-:W-:Y:S01]  /*2060*/  HADD2.F32 R89, -RZ, R89.H0_H0 ;  /* 0x20000059ff597230 */ /* 0x000fe20000004100 */
[----:B------:R-:W-:-:S03]  /*2070*/  SEL R32, R32, RZ, P4 ;  /* 0x000000ff20207207 */ /* 0x000fc60002000000 */
[----:B------:R-:W-:Y:S01]  /*2080*/  HADD2.F32 R79, -RZ, R103.H0_H0 ;  /* 0x20000067ff4f7230 */ /* 0x000fe20000004100 */
[----:B------:R-:W-:Y:S02]  /*2090*/  SEL R105, R105, RZ, P2 ;  /* 0x000000ff69697207 */ /* 0x000fe40001000000 */
[----:B------:R-:W-:Y:S01]  /*20a0*/  SEL R78, R92, RZ, P5 ;  /* 0x000000ff5c4e7207 */ /* 0x000fe20002800000 */
[----:B------:R-:W-:Y:S01]  /*20b0*/  FADD R69, R89, R90 ;  /* 0x0000005a59457221 */ /* 0x000fe20000000000 */
[----:B------:R-:W-:-:S03]  /*20c0*/  SEL R104, R104, RZ, P2 ;  /* 0x000000ff68687207 */ /* 0x000fc60001000000 */
[----:B------:R-:W-:Y:S01]  /*20d0*/  HADD2.F32 R78, -RZ, R78.H0_H0 ;  /* 0x2000004eff4e7230 */ /* 0x000fe20000004100 */
[----:B------:R-:W-:Y:S01]  /*20e0*/  LDS.U16 R92, [R3.X4] ;  /* 0x00000000035c7984 */ /* 0x000fe20000004400 */
[----:B------:R-:W-:Y:S01]  /*20f0*/  HADD2.F32 R32, -RZ, R32.H0_H0 ;  /* 0x20000020ff207230 */ /* 0x000fe20000004100 */
[----:B------:R-:W-:Y:S01]  /*2100*/  SEL R102, R102, RZ, P3 ;  /* 0x000000ff66667207 */ /* 0x000fe20001800000 */
[----:B------:R-:W-:Y:S01]  /*2110*/  HADD2.F32 R105, -RZ, R105.H0_H0 ;  /* 0x20000069ff697230 */ /* 0x000fe20000004100 */
[----:B------:R-:W-:Y:S01]  /*2120*/  LDS.U16 R89, [R39.X4] ;  /* 0x0000000027597984 */ /* 0x000fe20000004400 */
[----:B------:R-:W-:Y:S01]  /*2130*/  HADD2.F32 R104, -RZ, R104.H0_H0 ;  /* 0x20000068ff687230 */ /* 0x000fe20000004100 */
[----:B------:R-:W-:Y:S01]  /*2140*/  SEL R98, R98, RZ, P3 ;  /* 0x000000ff62627207 */ /* 0x000fe20001800000 */
[----:B------:R-:W-:Y:S01]  /*2150*/  FFMA R78, R78, 0.125, R69 ;  /* 0x3e0000004e4e7823 */ /* 0x000fe20000000045 */
[----:B------:R-:W-:Y:S01]  /*2160*/  SEL R90, R99, RZ, P2 ;  /* 0x000000ff635a7207 */ /* 0x000fe20001000000 */
[----:B------:R-:W-:Y:S01]  /*2170*/  FADD R79, R32, R79 ;  /* 0x0000004f204f7221 */ /* 0x000fe20000000000 */
[----:B------:R-:W-:-:S03]  /*2180*/  SEL R69, R94, RZ, P3 ;  /* 0x000000ff5e457207 */ /* 0x000fc60001800000 */
[----:B------:R-:W-:Y:S01]  /*2190*/  HADD2.F32 R90, -RZ, R90.H0_H0 ;  /* 0x2000005aff5a7230 */ /* 0x000fe20000004100 */
[----:B------:R-:W0:Y:S01]  /*21a0*/  LDS.U16 R94, [R42.X4] ;  /* 0x000000002a5e7984 */ /* 0x000e220000004400 */
[----:B------:R-:W-:Y:S01]  /*21b0*/  SEL R32, R35, RZ, P4 ;  /* 0x000000ff23207207 */ /* 0x000fe20002000000 */
[----:B------:R-:W-:Y:S01]  /*21c0*/  FADD R35, R104, R105 ;  /* 0x0000006968237221 */ /* 0x000fe20000000000 */
[----:B------:R-:W-:Y:S02]  /*21d0*/  HADD2.F32 R81, -RZ, R102.H0_H0 ;  /* 0x20000066ff517230 */ /* 0x000fe40000004100 */
[----:B------:R-:W-:Y:S01]  /*21e0*/  HADD2.F32 R80, -RZ, R98.H0_H0 ;  /* 0x20000062ff507230 */ /* 0x000fe20000004100 */
[----:B------:R-:W-:Y:S01]  /*21f0*/  FFMA R90, R90, 0.125, R35 ;  /* 0x3e0000005a5a7823 */ /* 0x000fe20000000023 */
[----:B------:R-:W-:Y:S01]  /*2200*/  HADD2.F32 R32, -RZ, R32.H0_H0 ;  /* 0x20000020ff207230 */ /* 0x000fe20000004100 */
[----:B------:R-:W1:Y:S01]  /*2210*/  LDS.U16 R35, [R41.X4] ;  /* 0x0000000029237984 */ /* 0x000e620000004400 */
[----:B------:R-:W-:Y:S01]  /*2220*/  HADD2.F32 R69, -RZ, R69.H0_H0 ;  /* 0x20000045ff457230 */ /* 0x000fe20000004100 */
[----:B------:R-:W-:-:S02]  /*2230*/  FADD R80, R80, R81 ;  /* 0x0000005150507221 */ /* 0x000fc40000000000 */
[----:B------:R-:W-:Y:S01]  /*2240*/  FFMA R32, R32, 0.125, R79 ;  /* 0x3e00000020207823 */ /* 0x000fe2000000004f */
[----:B------:R-:W3:Y:S01]  /*2250*/  LDS.U16 R81, [R38.X4] ;  /* 0x0000000026517984 */ /* 0x000ee20000004400 */
[----:B------:R-:W-:-:S03]  /*2260*/  FFMA R69, R69, 0.125, R80 ;  /* 0x3e00000045457823 */ /* 0x000fc60000000050 */
[----:B------:R-:W4:Y:S04]  /*2270*/  LDS.U16 R80, [R36.X4] ;  /* 0x0000000024507984 */ /* 0x000f280000004400 */
[----:B------:R-:W0:Y:S01]  /*2280*/  LDS.U16 R79, [R37.X4] ;  /* 0x00000000254f7984 */ /* 0x000e220000004400 */
[----:B-----5:R-:W-:Y:S02]  /*2290*/  SEL R93, R93, RZ, P1 ;  /* 0x000000ff5d5d7207 */ /* 0x020fe40000800000 */
[----:B--2---:R-:W-:-:S03]  /*22a0*/  SEL R121, R121, RZ, P1 ;  /* 0x000000ff79797207 */ /* 0x004fc60000800000 */
[----:B------:R-:W-:Y:S02]  /*22b0*/  HADD2.F32 R93, -RZ, R93.H0_H0 ;  /* 0x2000005dff5d7230 */ /* 0x000fe40000004100 */
[----:B------:R-:W-:Y:S01]  /*22c0*/  HADD2.F32 R100, -RZ, R121.H0_H0 ;  /* 0x20000079ff647230 */ /* 0x000fe20000004100 */
[----:B------:R-:W-:Y:S02]  /*22d0*/  SEL R117, R117, RZ, P0 ;  /* 0x000000ff75757207 */ /* 0x000fe40000000000 */
[----:B------:R-:W-:Y:S02]  /*22e0*/  SEL R122, R122, RZ, P0 ;  /* 0x000000ff7a7a7207 */ /* 0x000fe40000000000 */
[----:B------:R-:W-:Y:S01]  /*22f0*/  FADD R100, R100, R93 ;  /* 0x0000005d64647221 */ /* 0x000fe20000000000 */
[----:B------:R-:W-:Y:S02]  /*2300*/  SEL R120, R120, RZ, P6 ;  /* 0x000000ff78787207 */ /* 0x000fe40003000000 */
[----:B------:R-:W-:Y:S01]  /*2310*/  SEL R123, R123, RZ, P6 ;  /* 0x000000ff7b7b7207 */ /* 0x000fe20003000000 */
[----:B------:R-:W-:-:S02]  /*2320*/  HADD2.F32 R117, -RZ, R117.H0_H0 ;  /* 0x20000075ff757230 */ /* 0x000fc40000004100 */
[----:B------:R-:W-:Y:S01]  /*2330*/  HADD2.F32 R98, -RZ, R122.H0_H0 ;  /* 0x2000007aff627230 */ /* 0x000fe20000004100 */
[----:B------:R-:W-:Y:S02]  /*2340*/  SEL R96, R124, RZ, P6 ;  /* 0x000000ff7c607207 */ /* 0x000fe40003000000 */
[----:B------:R-:W-:Y:S01]  /*2350*/  SEL R93, R125, RZ, P0 ;  /* 0x000000ff7d5d7207 */ /* 0x000fe20000000000 */
[----:B------:R-:W-:Y:S01]  /*2360*/  HADD2.F32 R120, -RZ, R120.H0_H0 ;  /* 0x20000078ff787230 */ /* 0x000fe20000004100 */
[----:B------:R-:W-:Y:S01]  /*2370*/  ISETP.NE.AND P6, PT, R95, RZ, PT ;  /* 0x000000ff5f00720c */ /* 0x000fe20003fc5270 */
[----:B------:R-:W-:Y:S01]  /*2380*/  HADD2.F32 R97, -RZ, R123.H0_H0 ;  /* 0x2000007bff617230 */ /* 0x000fe20000004100 */
[----:B------:R-:W-:Y:S01]  /*2390*/  SEL R72, R72, RZ, P1 ;  /* 0x000000ff48487207 */ /* 0x000fe20000800000 */
[----:B------:R-:W-:Y:S01]  /*23a0*/  HADD2.F32 R93, -RZ, R93.H0_H0 ;  /* 0x2000005dff5d7230 */ /* 0x000fe20000004100 */
[----:B------:R-:W-:Y:S01]  /*23b0*/  FADD R98, R98, R117 ;  /* 0x0000007562627221 */ /* 0x000fe20000000000 */
[----:B------:R-:W-:Y:S01]  /*23c0*/  HADD2.F32 R96, -RZ, R96.H0_H0 ;  /* 0x20000060ff607230 */ /* 0x000fe20000004100 */
[----:B------:R-:W-:Y:S01]  /*23d0*/  FADD R97, R97, R120 ;  /* 0x0000007861617221 */ /* 0x000fe20000000000 */
[----:B------:R-:W-:Y:S01]  /*23e0*/  HADD2.F32 R95, -RZ, R72.H0_H0 ;  /* 0x20000048ff5f7230 */ /* 0x000fe20000004100 */
[----:B------:R-:W-:Y:S01]  /*23f0*/  SEL R74, R74, RZ, P6 ;  /* 0x000000ff4a4a7207 */ /* 0x000fe20003000000 */
[----:B------:R-:W-:Y:S01]  /*2400*/  FFMA R99, R93, 0.125, R98 ;  /* 0x3e0000005d637823 */ /* 0x000fe20000000062 */
[----:B------:R-:W-:Y:S01]  /*2410*/  SEL R72, R73, RZ, P6 ;  /* 0x000000ff49487207 */ /* 0x000fe20003000000 */
[----:B0-----:R-:W-:Y:S01]  /*2420*/  HADD2.F32 R93, -RZ, R94.H0_H0 ;  /* 0x2000005eff5d7230 */ /* 0x001fe20000004100 */
[----:B------:R-:W-:Y:S01]  /*2430*/  FFMA R96, R96, 0.125, R97 ;  /* 0x3e00000060607823 */ /* 0x000fe20000000061 */
[----:B------:R-:W-:Y:S01]  /*2440*/  HADD2.F32 R92, -RZ, R92.H0_H0 ;  /* 0x2000005cff5c7230 */ /* 0x000fe20000004100 */
[----:B------:R-:W-:Y:S01]  /*2450*/  SEL R52, R52, RZ, P6 ;  /* 0x000000ff34347207 */ /* 0x000fe20003000000 */
[----:B------:R-:W-:Y:S01]  /*2460*/  HADD2.F32 R97, -RZ, R74.H0_H0 ;  /* 0x2000004aff617230 */ /* 0x000fe20000004100 */
[----:B------:R-:W-:Y:S01]  /*2470*/  FFMA R73, R95, 0.125, R100 ;  /* 0x3e0000005f497823 */ /* 0x000fe20000000064 */
[----:B------:R-:W-:Y:S01]  /*2480*/  HADD2.F32 R72, -RZ, R72.H0_H0 ;  /* 0x20000048ff487230 */ /* 0x000fe20000004100 */
[----:B------:R-:W-:Y:S01]  /*2490*/  FFMA R95, R93, 0.125, R34 ;  /* 0x3e0000005d5f7823 */ /* 0x000fe20000000022 */
[----:B------:R-:W-:Y:S01]  /*24a0*/  FFMA R93, R92, 0.125, R67 ;  /* 0x3e0000005c5d7823 */ /* 0x000fe20000000043 */
[----:B------:R-:W-:-:S02]  /*24b0*/  HADD2.F32 R52, -RZ, R52.H0_H0 ;  /* 0x20000034ff347230 */ /* 0x000fc40000004100 */
[----:B-1----:R-:W-:Y:S01]  /*24c0*/  HADD2.F32 R67, -RZ, R35.H0_H0 ;  /* 0x20000023ff437230 */ /* 0x002fe20000004100 */
[----:B------:R-:W-:Y:S01]  /*24d0*/  FADD R97, R72, R97 ;  /* 0x0000006148617221 */ /* 0x000fe20000000000 */
[----:B------:R-:W-:Y:S01]  /*24e0*/  ISETP.NE.AND P6, PT, R44, RZ, PT ;  /* 0x000000ff2c00720c */ /* 0x000fe20003fc5270 */
[----:B---3--:R-:W-:Y:S02]  /*24f0*/  HADD2.F32 R81, -RZ, R81.H0_H0 ;  /* 0x20000051ff517230 */ /* 0x008fe40000004100 */
[----:B------:R-:W-:Y:S01]  /*2500*/  FFMA R97, R52, 0.125, R97 ;  /* 0x3e00000034617823 */ /* 0x000fe20000000061 */
[----:B------:R-:W-:Y:S01]  /*2510*/  FFMA R68, R67, 0.125, R66 ;  /* 0x3e00000043447823 */ /* 0x000fe20000000042 */
[----:B------:R-:W-:Y:S02]  /*2520*/  HADD2.F32 R52, -RZ, R89.H0_H0 ;  /* 0x20000059ff347230 */ /* 0x000fe40000004100 */
[----:B----4-:R-:W-:Y:S02]  /*2530*/  HADD2.F32 R80, -RZ, R80.H0_H0 ;  /* 0x20000050ff507230 */ /* 0x010fe40000004100 */
[----:B------:R-:W-:Y:S01]  /*2540*/  HADD2.F32 R66, -RZ, R79.H0_H0 ;  /* 0x2000004fff427230 */ /* 0x000fe20000004100 */
[----:B------:R-:W-:Y:S01]  /*2550*/  FFMA R70, R81, 0.125, R70 ;  /* 0x3e00000051467823 */ /* 0x000fe20000000046 */
[----:B------:R-:W-:Y:S01]  /*2560*/  FFMA R52, R52, 0.125, R33 ;  /* 0x3e00000034347823 */ /* 0x000fe20000000021 */
[----:B------:R-:W-:-:S02]  /*2570*/  FFMA R74, R80, 0.125, R75 ;  /* 0x3e000000504a7823 */ /* 0x000fc4000000004b */
[----:B------:R-:W-:Y:S01]  /*2580*/  FFMA R71, R66, 0.125, R71 ;  /* 0x3e00000042477823 */ /* 0x000fe20000000047 */
[----:B------:R-:W-:Y:S01]  /*2590*/  FADD R32, R95, R32 ;  /* 0x000000205f207221 */ /* 0x000fe20000000000 */
[----:B------:R-:W-:Y:S01]  /*25a0*/  FADD R35, R93, R78 ;  /* 0x0000004e5d237221 */ /* 0x000fe20000000000 */
[----:B------:R-:W-:Y:S01]  /*25b0*/  FADD R34, R91, R90 ;  /* 0x0000005a5b227221 */ /* 0x000fe20000000000 */
[----:B------:R-:W-:Y:S01]  /*25c0*/  FADD R69, R68, R69 ;  /* 0x0000004544457221 */ /* 0x000fe20000000000 */
[----:B------:R-:W-:Y:S01]  /*25d0*/  FADD R72, R70, R99 ;  /* 0x0000006346487221 */ /* 0x000fe20000000000 */
[----:B------:R-:W-:Y:S01]  /*25e0*/  FADD R33, R52, R73 ;  /* 0x0000004934217221 */ /* 0x000fe20000000000 */
[----:B------:R-:W-:Y:S01]  /*25f0*/  FADD R74, R74, R97 ;  /* 0x000000614a4a7221 */ /* 0x000fe20000000000 */
[----:B------:R-:W-:Y:S01]  /*2600*/  FADD R71, R71, R96 ;  /* 0x0000006047477221 */ /* 0x000fe20000000000 */
[----:B------:R-:W-:Y:S01]  /*2610*/  IMAD.MOV.U32 R73, RZ, RZ, 0x3f800000 ;  /* 0x3f800000ff497424 */ /* 0x000fe200078e00ff */
[----:B------:R-:W-:Y:S01]  /*2620*/  CS2R R90, SRZ ;  /* 0x00000000005a7805 */ /* 0x000fe2000001ff00 */
[----:B------:R-:W-:Y:S01]  /*2630*/  IMAD.MOV.U32 R78, RZ, RZ, 0x3f800000 ;  /* 0x3f800000ff4e7424 */ /* 0x000fe200078e00ff */
[----:B------:R-:W-:Y:S01]  /*2640*/  CS2R R80, SRZ ;  /* 0x0000000000507805 */ /* 0x000fe2000001ff00 */
[----:B------:R-:W-:-:S02]  /*2650*/  IMAD.MOV.U32 R75, RZ, RZ, 0x3f800000 ;  /* 0x3f800000ff4b7424 */ /* 0x000fc400078e00ff */
[----:B------:R-:W-:Y:S02]  /*2660*/  IMAD.MOV.U32 R70, RZ, RZ, 0x3f800000 ;  /* 0x3f800000ff467424 */ /* 0x000fe400078e00ff */
[----:B------:R-:W-:Y:S02]  /*2670*/  IMAD.MOV.U32 R67, RZ, RZ, 0x3f800000 ;  /* 0x3f800000ff437424 */ /* 0x000fe400078e00ff */
[----:B------:R-:W-:Y:S02]  /*2680*/  IMAD.MOV.U32 R68, RZ, RZ, 0x3f800000 ;  /* 0x3f800000ff447424 */ /* 0x000fe400078e00ff */
[----:B------:R-:W-:Y:S02]  /*2690*/  IMAD.MOV.U32 R66, RZ, RZ, 0x3f800000 ;  /* 0x3f800000ff427424 */ /* 0x000fe400078e00ff */
[----:B------:R-:W-:Y:S02]  /*26a0*/  IMAD.MOV.U32 R52, RZ, RZ, 0x3f800000 ;  /* 0x3f800000ff347424 */ /* 0x000fe400078e00ff */
[----:B------:R-:W-:-:S02]  /*26b0*/  IMAD.MOV.U32 R89, RZ, RZ, RZ ;  /* 0x000000ffff597224 */ /* 0x000fc400078e00ff */
[----:B------:R-:W-:Y:S02]  /*26c0*/  IMAD.MOV.U32 R94, RZ, RZ, RZ ;  /* 0x000000ffff5e7224 */ /* 0x000fe400078e00ff */
[----:B------:R-:W-:Y:S02]  /*26d0*/  IMAD.MOV.U32 R96, RZ, RZ, RZ ;  /* 0x000000ffff607224 */ /* 0x000fe400078e00ff */
[----:B------:R-:W-:Y:S02]  /*26e0*/  IMAD.MOV.U32 R79, RZ, RZ, RZ ;  /* 0x000000ffff4f7224 */ /* 0x000fe400078e00ff */
[----:B------:R-:W-:Y:S02]  /*26f0*/  IMAD.MOV.U32 R100, RZ, RZ, R32 ;  /* 0x000000ffff647224 */ /* 0x000fe400078e0020 */
[----:B------:R-:W-:Y:S02]  /*2700*/  IMAD.MOV.U32 R99, RZ, RZ, R35 ;  /* 0x000000ffff637224 */ /* 0x000fe400078e0023 */
[----:B------:R-:W-:-:S02]  /*2710*/  IMAD.MOV.U32 R97, RZ, RZ, R34 ;  /* 0x000000ffff617224 */ /* 0x000fc400078e0022 */
[----:B------:R-:W-:Y:S02]  /*2720*/  IMAD.MOV.U32 R101, RZ, RZ, R69 ;  /* 0x000000ffff657224 */ /* 0x000fe400078e0045 */
[----:B------:R-:W-:Y:S02]  /*2730*/  IMAD.MOV.U32 R98, RZ, RZ, R72 ;  /* 0x000000ffff627224 */ /* 0x000fe400078e0048 */
[----:B------:R-:W-:Y:S02]  /*2740*/  IMAD.MOV.U32 R95, RZ, RZ, R33 ;  /* 0x000000ffff5f7224 */ /* 0x000fe400078e0021 */
[----:B------:R-:W-:Y:S02]  /*2750*/  IMAD.MOV.U32 R92, RZ, RZ, R74 ;  /* 0x000000ffff5c7224 */ /* 0x000fe400078e004a */
[----:B------:R-:W-:Y:S01]  /*2760*/  IMAD.MOV.U32 R93, RZ, RZ, R71 ;  /* 0x000000ffff5d7224 */ /* 0x000fe200078e0047 */
[----:B------:R-:W-:Y:S05]  /*2770*/  @!P6 BRA `(.L_x_2) ;  /* 0x000008e00000e947 */ /* 0x000fea0003800000 */
[----:B------:R-:W-:Y:S01]  /*2780*/  FADD R73, R20, 1 ;  /* 0x3f80000014497421 */ /* 0x000fe20000000000 */
[----:B------:R-:W-:Y:S06]  /*2790*/  BAR.SYNC 0x0 ;  /* 0x0000000000007b1d */ /* 0x000fec0000000000 */
[----:B------:R-:W-:Y:S01]  /*27a0*/  STS [R3.X8], R73 ;  /* 0x0000004903007388 */ /* 0x000fe20000008800 */
[----:B------:R-:W-:Y:S01]  /*27b0*/  FADD R78, R21, 1 ;  /* 0x3f800000154e7421 */ /* 0x000fe20000000000 */
[----:B------:R-:W-:Y:S01]  /*27c0*/  FADD R75, R22, 1 ;  /* 0x3f800000164b7421 */ /* 0x000fe20000000000 */
[----:B------:R-:W-:Y:S01]  /*27d0*/  FADD R70, R23, 1 ;  /* 0x3f80000017467421 */ /* 0x000fe20000000000 */
[----:B------:R-:W-:Y:S06]  /*27e0*/  BAR.SYNC 0x0 ;  /* 0x0000000000007b1d */ /* 0x000fec0000000000 */
[----:B------:R-:W0:Y:S01]  /*27f0*/  LDS R97, [R3.X8] ;  /* 0x0000000003617984 */ /* 0x000e220000008800 */
[----:B------:R-:W-:Y:S01]  /*2800*/  FADD R89, R35, -R4 ;  /* 0x8000000423597221 */ /* 0x000fe20000000000 */
[----:B------:R-:W-:Y:S01]  /*2810*/  P2R R111, PR, RZ, 0x2 ;  /* 0x00000002ff6f7803 */ /* 0x000fe20000000000 */
[----:B------:R-:W-:Y:S01]  /*2820*/  FADD R94, R32, -R5 ;  /* 0x80000005205e7221 */ /* 0x000fe20000000000 */
[----:B------:R-:W-:Y:S06]  /*2830*/  BAR.SYNC 0x0 ;  /* 0x0000000000007b1d */ /* 0x000fec0000000000 */
[----:B------:R-:W-:Y:S01]  /*2840*/  STS [R3.X8], R78 ;  /* 0x0000004e03007388 */ /* 0x000fe20000008800 */
[----:B------:R-:W-:Y:S01]  /*2850*/  FMUL R52, R89, 0.25 ;  /* 0x3e80000059347820 */ /* 0x000fe20000400000 */
[----:B------:R-:W-:Y:S01]  /*2860*/  P2R R110, PR, RZ, 0x4 ;  /* 0x00000004ff6e7803 */ /* 0x000fe20000000000 */
[----:B------:R-:W-:Y:S01]  /*2870*/  FMUL R67, R94, 0.25 ;  /* 0x3e8000005e437820 */ /* 0x000fe20000400000 */
[----:B------:R-:W-:Y:S06]  /*2880*/  BAR.SYNC 0x0 ;  /* 0x0000000000007b1d */ /* 0x000fec0000000000 */
[----:B------:R-:W1:Y:S01]  /*2890*/  LDS R103, [R3.X8] ;  /* 0x0000000003677984 */ /* 0x000e620000008800 */
[----:B------:R-:W-:Y:S01]  /*28a0*/  FADD R91, R69, -R6 ;  /* 0x80000006455b7221 */ /* 0x000fe20000000000 */
[----:B------:R-:W-:Y:S01]  /*28b0*/  FADD R96, R34, -R7 ;  /* 0x8000000722607221 */ /* 0x000fe20000000000 */
[----:B------:R-:W-:Y:S01]  /*28c0*/  FADD R68, R25, 1 ;  /* 0x3f80000019447421 */ /* 0x000fe20000000000 */
[----:B------:R-:W-:Y:S06]  /*28d0*/  BAR.SYNC 0x0 ;  /* 0x0000000000007b1d */ /* 0x000fec0000000000 */
[----:B------:R-:W-:Y:S01]  /*28e0*/  STS [R3.X8], R75 ;  /* 0x0000004b03007388 */ /* 0x000fe20000008800 */
[----:B------:R-:W-:Y:S01]  /*28f0*/  FADD R66, R26, 1 ;  /* 0x3f8000001a427421 */ /* 0x000fe20000000000 */
[----:B------:R-:W-:Y:S01]  /*2900*/  P2R R112, PR, RZ, 0x1 ;  /* 0x00000001ff707803 */ /* 0x000fe20000000000 */
[----:B------:R-:W-:Y:S01]  /*2910*/  FADD R81, R33, -R8 ;  /* 0x8000000821517221 */ /* 0x000fe20000000000 */
[----:B------:R-:W-:Y:S06]  /*2920*/  BAR.SYNC 0x0 ;  /* 0x0000000000007b1d */ /* 0x000fec0000000000 */
[----:B------:R-:W2:Y:S04]  /*2930*/  LDS R104, [R3.X8] ;  /* 0x0000000003687984 */ /* 0x000ea80000008800 */
[----:B------:R-:W-:Y:S06]  /*2940*/  BAR.SYNC 0x0 ;  /* 0x0000000000007b1d */ /* 0x000fec0000000000 */
[----:B0-----:R-:W-:Y:S01]  /*2950*/  FSETP.GT.AND P6, PT, |R97|, 8.50705917302346158658e+37, PT ;  /* 0x7e8000006100780b */ /* 0x001fe20003fc4200 */
[----:B------:R-:W-:Y:S04]  /*2960*/  STS [R3.X8], R70 ;  /* 0x0000004603007388 */ /* 0x000fe80000008800 */
[----:B------:R-:W-:Y:S06]  /*2970*/  BAR.SYNC 0x0 ;  /* 0x0000000000007b1d */ /* 0x000fec0000000000 */
[----:B------:R-:W0:Y:S04]  /*2980*/  LDS R105, [R3.X8] ;  /* 0x0000000003697984 */ /* 0x000e280000008800 */
[----:B------:R-:W-:Y:S06]  /*2990*/  BAR.SYNC 0x0 ;  /* 0x0000000000007b1d */ /* 0x000fec0000000000 */
[----:B-1----:R-:W-:Y:S01]  /*29a0*/  FSETP.GT.AND P1, PT, |R103|, 8.50705917302346158658e+37, PT ;  /* 0x7e8000006700780b */ /* 0x002fe20003f24200 */
[----:B------:R-:W-:Y:S01]  /*29b0*/  FADD R90, R72, -R9 ;  /* 0x80000009485a7221 */ /* 0x000fe20000000000 */
[C---:B------:R-:W-:Y:S01]  /*29c0*/  FSETP.GEU.AND P2, PT, |R97|.reuse, 1.175494350822287508e-38, PT ;  /* 0x008000006100780b */ /* 0x040fe20003f4e200 */
[----:B------:R-:W-:Y:S01]  /*29d0*/  @P6 FMUL R97, R97, 0.25 ;  /* 0x3e80000061616820 */ /* 0x000fe20000400000 */
[----:B------:R-:W-:Y:S01]  /*29e0*/  FSEL R99, R52, R89, P6 ;  /* 0x0000005934637208 */ /* 0x000fe20003000000 */
[----:B------:R-:W-:Y:S01]  /*29f0*/  FMUL R52, R91, 0.25 ;  /* 0x3e8000005b347820 */ /* 0x000fe20000400000 */
[----:B------:R-:W-:Y:S01]  /*2a00*/  FSETP.GEU.AND P6, PT, |R103|, 1.175494350822287508e-38, PT ;  /* 0x008000006700780b */ /* 0x000fe20003fce200 */
[----:B------:R-:W-:Y:S01]  /*2a10*/  FMUL R79, R90, 0.25 ;  /* 0x3e8000005a4f7820 */ /* 0x000fe20000400000 */
[----:B------:R-:W-:Y:S01]  /*2a20*/  FSEL R100, R67, R94, P1 ;  /* 0x0000005e43647208 */ /* 0x000fe20000800000 */
[----:B------:R-:W-:Y:S01]  /*2a30*/  FMUL R67, R96, 0.25 ;  /* 0x3e80000060437820 */ /* 0x000fe20000400000 */
[----:B------:R-:W-:-:S03]  /*2a40*/  FADD R80, R74, -R11 ;  /* 0x8000000b4a507221 */ /* 0x000fc60000000000 */
[----:B------:R-:W-:Y:S01]  /*2a50*/  @P1 FMUL R103, R103, 0.25 ;  /* 0x3e80000067671820 */ /* 0x000fe20000400000 */
[----:B--2---:R-:W-:Y:S01]  /*2a60*/  FSETP.GEU.AND P1, PT, |R104|, 1.175494350822287508e-38, PT ;  /* 0x008000006800780b */ /* 0x004fe20003f2e200 */
[----:B------:R-:W-:Y:S01]  /*2a70*/  @!P2 FMUL R97, R97, 16777216 ;  /* 0x4b8000006161a820 */ /* 0x000fe20000400000 */
[----:B------:R-:W-:Y:S01]  /*2a80*/  @!P2 FMUL R99, R99, 16777216 ;  /* 0x4b8000006363a820 */ /* 0x000fe20000400000 */
[----:B------:R-:W-:Y:S02]  /*2a90*/  FMUL R109, R80, 0.25 ;  /* 0x3e800000506d7820 */ /* 0x000fe40000400000 */
[----:B------:R-:W-:Y:S01]  /*2aa0*/  @!P6 FMUL R103, R103, 16777216 ;  /* 0x4b8000006767e820 */ /* 0x000fe20000400000 */
[----:B------:R-:W-:Y:S01]  /*2ab0*/  @!P6 FMUL R100, R100, 16777216 ;  /* 0x4b8000006464e820 */ /* 0x000fe20000400000 */
[----:B------:R-:W-:Y:S01]  /*2ac0*/  FSETP.GT.AND P6, PT, |R104|, 8.50705917302346158658e+37, PT ;  /* 0x7e8000006800780b */ /* 0x000fe20003fc4200 */
[----:B------:R-:W1:Y:S03]  /*2ad0*/  MUFU.RCP R97, R97 ;  /* 0x0000006100617308 */ /* 0x000e660000001000 */
[----:B------:R-:W-:Y:S01]  /*2ae0*/  FSEL R101, R52, R91, P6 ;  /* 0x0000005b34657208 */ /* 0x000fe20003000000 */
[----:B------:R-:W-:Y:S01]  /*2af0*/  FMUL R52, R81, 0.25 ;  /* 0x3e80000051347820 */ /* 0x000fe20000400000 */
[----:B0-----:R-:W-:-:S03]  /*2b00*/  FSETP.GEU.AND P0, PT, |R105|, 1.175494350822287508e-38, PT ;  /* 0x008000006900780b */ /* 0x001fc60003f0e200 */
[----:B------:R-:W-:-:S04]  /*2b10*/  @!P1 FMUL R101, R101, 16777216 ;  /* 0x4b80000065659820 */ /* 0x000fc80000400000 */
[----:B------:R-:W-:Y:S01]  /*2b20*/  @P6 FMUL R104, R104, 0.25 ;  /* 0x3e80000068686820 */ /* 0x000fe20000400000 */
[----:B------:R-:W-:-:S03]  /*2b30*/  FSETP.GT.AND P6, PT, |R105|, 8.50705917302346158658e+37, PT ;  /* 0x7e8000006900780b */ /* 0x000fc60003fc4200 */
[----:B------:R-:W-:Y:S01]  /*2b40*/  @!P1 FMUL R104, R104, 16777216 ;  /* 0x4b80000068689820 */ /* 0x000fe20000400000 */
[----:B------:R-:W-:Y:S01]  /*2b50*/  FSEL R102, R67, R96, P6 ;  /* 0x0000006043667208 */ /* 0x000fe20003000000 */
[----:B------:R-:W-:Y:S01]  /*2b60*/  FADD R67, R24, 1 ;  /* 0x3f80000018437421 */ /* 0x000fe20000000000 */
[----:B-1----:R-:W-:-:S03]  /*2b70*/  FFMA R99, R97, R99, R4 ;  /* 0x0000006361637223 */ /* 0x002fc60000000004 */
[----:B------:R-:W-:Y:S01]  /*2b80*/  @!P0 FMUL R102, R102, 16777216 ;  /* 0x4b80000066668820 */ /* 0x000fe20000400000 */
[----:B------:R-:W-:Y:S03]  /*2b90*/  STS [R3.X8], R67 ;  /* 0x0000004303007388 */ /* 0x000fe60000008800 */
[----:B------:R-:W-:Y:S01]  /*2ba0*/  @P6 FMUL R105, R105, 0.25 ;  /* 0x3e80000069696820 */ /* 0x000fe20000400000 */
[----:B------:R-:W-:Y:S06]  /*2bb0*/  BAR.SYNC 0x0 ;  /* 0x0000000000007b1d */ /* 0x000fec0000000000 */
[----:B------:R-:W0:Y:S01]  /*2bc0*/  LDS R106, [R3.X8] ;  /* 0x00000000036a7984 */ /* 0x000e220000008800 */
[----:B------:R-:W-:-:S03]  /*2bd0*/  @!P0 FMUL R105, R105, 16777216 ;  /* 0x4b80000069698820 */ /* 0x000fc60000400000 */
[----:B------:R-:W-:Y:S06]  /*2be0*/  BAR.SYNC 0x0 ;  /* 0x0000000000007b1d */ /* 0x000fec0000000000 */
[----:B------:R-:W-:Y:S04]  /*2bf0*/  STS [R3.X8], R68 ;  /* 0x0000004403007388 */ /* 0x000fe80000008800 */
[----:B------:R-:W-:Y:S06]  /*2c00*/  BAR.SYNC 0x0 ;  /* 0x0000000000007b1d */ /* 0x000fec0000000000 */
[----:B------:R-:W1:Y:S04]  /*2c10*/  LDS R107, [R3.X8] ;  /* 0x00000000036b7984 */ /* 0x000e680000008800 */
[----:B------:R-:W-:Y:S06]  /*2c20*/  BAR.SYNC 0x0 ;  /* 0x0000000000007b1d */ /* 0x000fec0000000000 */
[----:B------:R-:W-:Y:S04]  /*2c30*/  STS [R3.X8], R66 ;  /* 0x0000004203007388 */ /* 0x000fe80000008800 */
[----:B------:R-:W-:Y:S06]  /*2c40*/  BAR.SYNC 0x0 ;  /* 0x0000000000007b1d */ /* 0x000fec0000000000 */
[----:B------:R-:W2:Y:S04]  /*2c50*/  LDS R108, [R3.X8] ;  /* 0x00000000036c7984 */ /* 0x000ea80000008800 */
[----:B------:R-:W-:Y:S06]  /*2c60*/  BAR.SYNC 0x0 ;  /* 0x0000000000007b1d */ /* 0x000fec0000000000 */
[----:B0-----:R-:W-:-:S02]  /*2c70*/  FSETP.GT.AND P2, PT, |R106|, 8.50705917302346158658e+37, PT ;  /* 0x7e8000006a00780b */ /* 0x001fc40003f44200 */
[----:B------:R-:W-:Y:S02]  /*2c80*/  FSETP.GEU.AND P6, PT, |R106|, 1.175494350822287508e-38, PT ;  /* 0x008000006a00780b */ /* 0x000fe40003fce200 */
[----:B------:R-:W-:Y:S02]  /*2c90*/  FSEL R95, R52, R81, P2 ;  /* 0x00000051345f7208 */ /* 0x000fe40001000000 */
[----:B-1----:R-:W-:-:S07]  /*2ca0*/  FSETP.GEU.AND P1, PT, |R107|, 1.175494350822287508e-38, PT ;  /* 0x008000006b00780b */ /* 0x002fce0003f2e200 */
[----:B------:R-:W-:Y:S02]  /*2cb0*/  @P2 FMUL R106, R106, 0.25 ;  /* 0x3e8000006a6a2820 */ /* 0x000fe40000400000 */
[----:B------:R-:W-:Y:S02]  /*2cc0*/  @!P6 FMUL R95, R95, 16777216 ;  /* 0x4b8000005f5fe820 */ /* 0x000fe40000400000 */
[----:B------:R-:W-:Y:S01]  /*2cd0*/  @!P6 FMUL R106, R106, 16777216 ;  /* 0x4b8000006a6ae820 */ /* 0x000fe20000400000 */
[----:B------:R-:W-:-:S04]  /*2ce0*/  FSETP.GT.AND P6, PT, |R107|, 8.50705917302346158658e+37, PT ;  /* 0x7e8000006b00780b */ /* 0x000fc80003fc4200 */
[----:B------:R-:W-:Y:S01]  /*2cf0*/  FSEL R98, R79, R90, P6 ;  /* 0x0000005a4f627208 */ /* 0x000fe20003000000 */
[----:B------:R-:W-:-:S04]  /*2d00*/  FADD R79, R71, -R10 ;  /* 0x8000000a474f7221 */ /* 0x000fc80000000000 */
[----:B------:R-:W-:Y:S01]  /*2d10*/  FMUL R52, R79, 0.25 ;  /* 0x3e8000004f347820 */ /* 0x000fe20000400000 */
[----:B------:R-:W-:Y:S01]  /*2d20*/  @!P1 FMUL R98, R98, 16777216 ;  /* 0x4b80000062629820 */ /* 0x000fe20000400000 */
[C---:B--2---:R-:W-:Y:S02]  /*2d30*/  FSETP.GEU.AND P0, PT, |R108|.reuse, 1.175494350822287508e-38, PT ;  /* 0x008000006c00780b */ /* 0x044fe40003f0e200 */
[----:B------:R-:W-:Y:S01]  /*2d40*/  @P6 FMUL R107, R107, 0.25 ;  /* 0x3e8000006b6b6820 */ /* 0x000fe20000400000 */
[----:B------:R-:W-:-:S03]  /*2d50*/  FSETP.GT.AND P6, PT, |R108|, 8.50705917302346158658e+37, PT ;  /* 0x7e8000006c00780b */ /* 0x000fc60003fc4200 */
[----:B------:R-:W-:Y:S01]  /*2d60*/  @!P1 FMUL R107, R107, 16777216 ;  /* 0x4b8000006b6b9820 */ /* 0x000fe20000400000 */
[----:B------:R-:W-:Y:S01]  /*2d70*/  FSEL R93, R52, R79, P6 ;  /* 0x0000004f345d7208 */ /* 0x000fe20003000000 */
[----:B------:R-:W-:Y:S01]  /*2d80*/  FADD R52, R27, 1 ;  /* 0x3f8000001b347421 */ /* 0x000fe20000000000 */
[----:B------:R-:W-:Y:S01]  /*2d90*/  ISETP.NE.AND P1, PT, R111, RZ, PT ;  /* 0x000000ff6f00720c */ /* 0x000fe20003f25270 */
[----:B------:R-:W0:Y:S03]  /*2da0*/  MUFU.RCP R114, R107 ;  /* 0x0000006b00727308 */ /* 0x000e260000001000 */
[----:B------:R-:W-:Y:S01]  /*2db0*/  STS [R3.X8], R52 ;  /* 0x0000003403007388 */ /* 0x000fe20000008800 */
[----:B------:R-:W-:Y:S02]  /*2dc0*/  @!P0 FMUL R93, R93, 16777216 ;  /* 0x4b8000005d5d8820 */ /* 0x000fe40000400000 */
[----:B------:R-:W-:Y:S01]  /*2dd0*/  @P6 FMUL R108, R108, 0.25 ;  /* 0x3e8000006c6c6820 */ /* 0x000fe20000400000 */
[----:B------:R-:W-:Y:S06]  /*2de0*/  BAR.SYNC 0x0 ;  /* 0x0000000000007b1d */ /* 0x000fec0000000000 */
[----:B------:R-:W1:Y:S01]  /*2df0*/  LDS R115, [R3.X8] ;  /* 0x0000000003737984 */ /* 0x000e620000008800 */
[----:B------:R-:W-:Y:S01]  /*2e00*/  @!P0 FMUL R108, R108, 16777216 ;  /* 0x4b8000006c6c8820 */ /* 0x000fe20000400000 */
[----:B------:R-:W-:Y:S01]  /*2e10*/  ISETP.NE.AND P0, PT, R112, RZ, PT ;  /* 0x000000ff7000720c */ /* 0x000fe20003f05270 */
[----:B------:R-:W2:Y:S01]  /*2e20*/  MUFU.RCP R111, R106 ;  /* 0x0000006a006f7308 */ /* 0x000ea20000001000 */
[----:B0-----:R-:W-:-:S07]  /*2e30*/  FFMA R98, R114, R98, R9 ;  /* 0x0000006272627223 */ /* 0x001fce0000000009 */
[----:B------:R-:W0:Y:S08]  /*2e40*/  MUFU.RCP R112, R105 ;  /* 0x0000006900707308 */ /* 0x000e300000001000 */
[----:B------:R-:W3:Y:S01]  /*2e50*/  MUFU.RCP R113, R108 ;  /* 0x0000006c00717308 */ /* 0x000ee20000001000 */
[----:B--2---:R-:W-:Y:S01]  /*2e60*/  FFMA R95, R111, R95, R8 ;  /* 0x0000005f6f5f7223 */ /* 0x004fe20000000008 */
[----:B0-----:R-:W-:Y:S01]  /*2e70*/  FFMA R97, R112, R102, R7 ;  /* 0x0000006670617223 */ /* 0x001fe20000000007 */
[----:B------:R-:W-:-:S03]  /*2e80*/  FADD R102, R35, -R99 ;  /* 0x8000006323667221 */ /* 0x000fc60000000000 */
[----:B------:R-:W-:Y:S01]  /*2e90*/  FADD R105, R34, -R97 ;  /* 0x8000006122697221 */ /* 0x000fe20000000000 */
[----:B------:R-:W-:Y:S01]  /*2ea0*/  FFMA R89, R89, R102, R12 ;  /* 0x0000006659597223 */ /* 0x000fe2000000000c */
[----:B---3--:R-:W-:Y:S02]  /*2eb0*/  FFMA R93, R113, R93, R10 ;  /* 0x0000005d715d7223 */ /* 0x008fe4000000000a */
[----:B------:R-:W-:Y:S02]  /*2ec0*/  FFMA R96, R96, R105, R15 ;  /* 0x0000006960607223 */ /* 0x000fe4000000000f */
[----:B------:R-:W-:Y:S01]  /*2ed0*/  FADD R105, R71, -R93 ;  /* 0x8000005d47697221 */ /* 0x000fe20000000000 */
[C---:B-1----:R-:W-:Y:S02]  /*2ee0*/  FSETP.GT.AND P2, PT, |R115|.reuse, 8.50705917302346158658e+37, PT ;  /* 0x7e8000007300780b */ /* 0x042fe40003f44200 */
[----:B------:R-:W-:Y:S01]  /*2ef0*/  FSETP.GEU.AND P6, PT, |R115|, 1.175494350822287508e-38, PT ;  /* 0x008000007300780b */ /* 0x000fe20003fce200 */
[----:B------:R-:W-:Y:S01]  /*2f00*/  FFMA R79, R79, R105, R18 ;  /* 0x000000694f4f7223 */ /* 0x000fe20000000012 */
[----:B------:R-:W-:-:S02]  /*2f10*/  FSEL R92, R109, R80, P2 ;  /* 0x000000506d5c7208 */ /* 0x000fc40001000000 */
[----:B------:R-:W0:Y:S07]  /*2f20*/  MUFU.RCP R109, R104 ;  /* 0x00000068006d7308 */ /* 0x000e2e0000001000 */
[----:B------:R-:W-:Y:S01]  /*2f30*/  @P2 FMUL R115, R115, 0.25 ;  /* 0x3e80000073732820 */ /* 0x000fe20000400000 */
[----:B------:R-:W-:Y:S01]  /*2f40*/  ISETP.NE.AND P2, PT, R110, RZ, PT ;  /* 0x000000ff6e00720c */ /* 0x000fe20003f45270 */
[----:B------:R-:W-:Y:S01]  /*2f50*/  @!P6 FMUL R92, R92, 16777216 ;  /* 0x4b8000005c5ce820 */ /* 0x000fe20000400000 */
[----:B------:R-:W1:Y:S01]  /*2f60*/  MUFU.RCP R110, R103 ;  /* 0x00000067006e7308 */ /* 0x000e620000001000 */
[----:B------:R-:W-:Y:S01]  /*2f70*/  @!P6 FMUL R115, R115, 16777216 ;  /* 0x4b8000007373e820 */ /* 0x000fe20000400000 */
[----:B0-----:R-:W-:-:S06]  /*2f80*/  FFMA R101, R109, R101, R6 ;  /* 0x000000656d657223 */ /* 0x001fcc0000000006 */
[----:B------:R-:W0:Y:S01]  /*2f90*/  MUFU.RCP R116, R115 ;  /* 0x0000007300747308 */ /* 0x000e220000001000 */
[----:B------:R-:W-:-:S04]  /*2fa0*/  FADD R104, R69, -R101 ;  /* 0x8000006545687221 */ /* 0x000fc80000000000 */
[----:B------:R-:W-:Y:S01]  /*2fb0*/  FFMA R91, R91, R104, R14 ;  /* 0x000000685b5b7223 */ /* 0x000fe2000000000e */
[----:B------:R-:W-:Y:S01]  /*2fc0*/  FADD R104, R72, -R98 ;  /* 0x8000006248687221 */ /* 0x000fe20000000000 */
[----:B-1----:R-:W-:-:S03]  /*2fd0*/  FFMA R100, R110, R100, R5 ;  /* 0x000000646e647223 */ /* 0x002fc60000000005 */
[----:B------:R-:W-:Y:S01]  /*2fe0*/  FFMA R90, R90, R104, R17 ;  /* 0x000000685a5a7223 */ /* 0x000fe20000000011 */
[----:B------:R-:W-:Y:S01]  /*2ff0*/  FADD R103, R32, -R100 ;  /* 0x8000006420677221 */ /* 0x000fe20000000000 */
[----:B0-----:R-:W-:-:S03]  /*3000*/  FFMA R92, R116, R92, R11 ;  /* 0x0000005c745c7223 */ /* 0x001fc6000000000b */
[----:B------:R-:W-:Y:S01]  /*3010*/  FFMA R94, R94, R103, R13 ;  /* 0x000000675e5e7223 */ /* 0x000fe2000000000d */
[----:B------:R-:W-:Y:S01]  /*3020*/  FADD R103, R33, -R95 ;  /* 0x8000005f21677221 */ /* 0x000fe20000000000 */
[----:B------:R-:W-:-:S03]  /*3030*/  FADD R102, R74, -R92 ;  /* 0x8000005c4a667221 */ /* 0x000fc60000000000 */
[----:B------:R-:W-:Y:S01]  /*3040*/  FFMA R81, R81, R103, R16 ;  /* 0x0000006751517223 */ /* 0x000fe20000000010 */
[----:B------:R-:W-:-:S01]  /*3050*/  FFMA R80, R80, R102, R19 ;  /* 0x0000006650507223 */ /* 0x000fc20000000013 */
.L_x_2:
[----:B------:R-:W-:Y:S01]  /*3060*/  P2R R102, PR, RZ, 0x4 ;  /* 0x00000004ff667803 */ /* 0x000fe20000000000 */
[----:B------:R-:W-:Y:S06]  /*3070*/  BAR.SYNC 0x0 ;  /* 0x0000000000007b1d */ /* 0x000fec0000000000 */
[----:B------:R-:W-:Y:S02]  /*3080*/  ISETP.NE.AND P2, PT, R84, RZ, PT ;  /* 0x000000ff5400720c */ /* 0x000fe40003f45270 */
[----:B------:R-:W-:-:S02]  /*3090*/  F2FP.F16.F32.PACK_AB R32, R32, R35 ;  /* 0x000000232020723e */ /* 0x000fc400000000ff */
[----:B------:R-:W-:Y:S02]  /*30a0*/  P2R R103, PR, RZ, 0x4 ;  /* 0x00000004ff677803 */ /* 0x000fe40000000000 */
[----:B------:R-:W-:Y:S02]  /*30b0*/  ISETP.NE.AND P2, PT, R85, RZ, PT ;  /* 0x000000ff5500720c */ /* 0x000fe40003f45270 */
[----:B------:R-:W-:Y:S02]  /*30c0*/  F2FP.F16.F32.PACK_AB R69, R34, R69 ;  /* 0x000000452245723e */ /* 0x000fe400000000ff */
[----:B------:R-:W-:Y:S02]  /*30d0*/  P2R R85, PR, RZ, 0x4 ;  /* 0x00000004ff557803 */ /* 0x000fe40000000000 */
[----:B------:R-:W-:Y:S01]  /*30e0*/  ISETP.NE.AND P2, PT, R86, RZ, PT ;  /* 0x000000ff5600720c */ /* 0x000fe20003f45270 */
[----:B------:R-:W-:Y:S01]  /*30f0*/  STS.U16 [R47+0x400], R69 ;  /* 0x000400452f007388 */ /* 0x000fe20000000400 */
[----:B------:R-:W-:-:S02]  /*3100*/  PRMT R34, R32, 0x7610, R34 ;  /* 0x0000761020227816 */ /* 0x000fc40000000022 */
[----:B------:R-:W-:Y:S02]  /*3110*/  PRMT R35, R32, 0x7632, R35 ;  /* 0x0000763220237816 */ /* 0x000fe40000000023 */
[----:B------:R-:W-:Y:S01]  /*3120*/  F2FP.F16.F32.PACK_AB R32, R72, R33 ;  /* 0x000000214820723e */ /* 0x000fe200000000ff */
[----:B------:R-:W-:Y:S01]  /*3130*/  STS.U16 [R47], R34 ;  /* 0x000000222f007388 */ /* 0x000fe20000000400 */
[----:B------:R-:W-:Y:S02]  /*3140*/  P2R R84, PR, RZ, 0x4 ;  /* 0x00000004ff547803 */ /* 0x000fe40000000000 */
[----:B------:R-:W-:Y:S01]  /*3150*/  F2FP.F16.F32.PACK_AB R33, R74, R71 ;  /* 0x000000474a21723e */ /* 0x000fe200000000ff */
[----:B------:R-:W-:Y:S01]  /*3160*/  STS.U16 [R47+0x200], R35 ;  /* 0x000200232f007388 */ /* 0x000fe20000000400 */
[----:B------:R-:W-:Y:S02]  /*3170*/  ISETP.NE.AND P2, PT, R87, RZ, PT ;  /* 0x000000ff5700720c */ /* 0x000fe40003f45270 */
[----:B------:R-:W-:-:S02]  /*3180*/  P2R R87, PR, RZ, 0x1 ;  /* 0x00000001ff577803 */ /* 0x000fc40000000000 */
[----:B------:R-:W-:Y:S02]  /*3190*/  ISETP.NE.AND P0, PT, R53, RZ, PT ;  /* 0x000000ff3500720c */ /* 0x000fe40003f05270 */
[----:B------:R-:W-:Y:S02]  /*31a0*/  FSEL R20, R73, R20, P5 ;  /* 0x0000001449147208 */ /* 0x000fe40002800000 */
[----:B------:R-:W-:Y:S02]  /*31b0*/  PRMT R53, R69, 0x7632, R53 ;  /* 0x0000763245357816 */ /* 0x000fe40000000035 */
[C---:B------:R-:W-:Y:S02]  /*31c0*/  PRMT R71, R32.reuse, 0x7610, R71 ;  /* 0x0000761020477816 */ /* 0x040fe40000000047 */
[----:B------:R-:W-:Y:S01]  /*31d0*/  PRMT R72, R32, 0x7632, R72 ;  /* 0x0000763220487816 */ /* 0x000fe20000000048 */
[----:B------:R-:W-:Y:S01]  /*31e0*/  STS.U16 [R47+0x600], R53 ;  /* 0x000600352f007388 */ /* 0x000fe20000000400 */
[----:B------:R-:W-:-:S02]  /*31f0*/  PRMT R73, R33, 0x7610, R73 ;  /* 0x0000761021497816 */ /* 0x000fc40000000049 */
[----:B------:R-:W-:Y:S01]  /*3200*/  PRMT R74, R33, 0x7632, R74 ;  /* 0x00007632214a7816 */ /* 0x000fe2000000004a */
[----:B------:R-:W-:Y:S01]  /*3210*/  STS.U16 [R47+0x800], R71 ;  /* 0x000800472f007388 */ /* 0x000fe20000000400 */
[----:B------:R-:W-:Y:S02]  /*3220*/  P2R R86, PR, RZ, 0x2 ;  /* 0x00000002ff567803 */ /* 0x000fe40000000000 */
[----:B------:R-:W-:Y:S01]  /*3230*/  ISETP.NE.AND P1, PT, R88, RZ, PT ;  /* 0x000000ff5800720c */ /* 0x000fe20003f25270 */
[----:B------:R-:W-:Y:S01]  /*3240*/  STS.U16 [R47+0xa00], R72 ;  /* 0x000a00482f007388 */ /* 0x000fe20000000400 */
[----:B------:R-:W-:Y:S02]  /*3250*/  FSEL R6, R101, R6, P3 ;  /* 0x0000000665067208 */ /* 0x000fe40001800000 */
[----:B------:R-:W-:Y:S01]  /*3260*/  FSEL R14, R91, R14, P3 ;  /* 0x0000000e5b0e7208 */ /* 0x000fe20001800000 */
[----:B------:R-:W-:Y:S01]  /*3270*/  STS.U16 [R47+0xc00], R73 ;  /* 0x000c00492f007388 */ /* 0x000fe20000000400 */
[----:B------:R-:W-:-:S02]  /*3280*/  FSEL R22, R75, R22, P3 ;  /* 0x000000164b167208 */ /* 0x000fc40001800000 */
[----:B------:R-:W-:Y:S01]  /*3290*/  FSEL R5, R100, R5, P4 ;  /* 0x0000000564057208 */ /* 0x000fe20002000000 */
[----:B------:R-:W-:Y:S01]  /*32a0*/  STS.U16 [R47+0xe00], R74 ;  /* 0x000e004a2f007388 */ /* 0x000fe20000000400 */
[----:B------:R-:W-:Y:S02]  /*32b0*/  FSEL R13, R94, R13, P4 ;  /* 0x0000000d5e0d7208 */ /* 0x000fe40002000000 */
[----:B------:R-:W-:Y:S01]  /*32c0*/  FSEL R21, R78, R21, P4 ;  /* 0x000000154e157208 */ /* 0x000fe20002000000 */
[----:B------:R-:W-:Y:S06]  /*32d0*/  BAR.SYNC 0x0 ;  /* 0x0000000000007b1d */ /* 0x000fec0000000000 */
[----:B------:R-:W0:Y:S01]  /*32e0*/  LDS.128 R32, [R3.X16] ;  /* 0x0000000003207984 */ /* 0x000e22000000cc00 */
[----:B------:R-:W-:-:S02]  /*32f0*/  ISETP.NE.AND P3, PT, R83, RZ, PT ;  /* 0x000000ff5300720c */ /* 0x000fc40003f65270 */
[----:B------:R-:W-:Y:S02]  /*3300*/  ISETP.NE.AND P4, PT, R82, RZ, PT ;  /* 0x000000ff5200720c */ /* 0x000fe40003f85270 */
[----:B------:R-:W-:Y:S02]  /*3310*/  IADD3 R44, R44, 0x800, RZ ;  /* 0x000008002c2c7810 */ /* 0x000fe40007ffe0ff */
[----:B------:R-:W-:Y:S02]  /*3320*/  FSEL R4, R99, R4, P5 ;  /* 0x0000000463047208 */ /* 0x000fe40002800000 */
[----:B------:R-:W-:Y:S02]  /*3330*/  FSEL R12, R89, R12, P5 ;  /* 0x0000000c590c7208 */ /* 0x000fe40002800000 */
[----:B------:R-:W-:Y:S02]  /*3340*/  ISETP.NE.AND P6, PT, R76, RZ, PT ;  /* 0x000000ff4c00720c */ /* 0x000fe40003fc5270 */
[----:B------:R-:W-:-:S02]  /*3350*/  ISETP.NE.AND P5, PT, R77, RZ, PT ;  /* 0x000000ff4d00720c */ /* 0x000fc40003fa5270 */
[----:B------:R-:W-:Y:S02]  /*3360*/  FSEL R11, R92, R11, P6 ;  /* 0x0000000b5c0b7208 */ /* 0x000fe40003000000 */
[----:B------:R-:W-:Y:S02]  /*3370*/  FSEL R10, R93, R10, P5 ;  /* 0x0000000a5d0a7208 */ /* 0x000fe40002800000 */
[----:B------:R-:W-:Y:S02]  /*3380*/  FSEL R18, R79, R18, P5 ;  /* 0x000000124f127208 */ /* 0x000fe40002800000 */
[----:B------:R-:W-:Y:S02]  /*3390*/  FSEL R19, R80, R19, P6 ;  /* 0x0000001350137208 */ /* 0x000fe40003000000 */
[----:B------:R-:W-:Y:S02]  /*33a0*/  FSEL R26, R66, R26, P5 ;  /* 0x0000001a421a7208 */ /* 0x000fe40002800000 */
[----:B------:R-:W-:Y:S01]  /*33b0*/  FSEL R27, R52, R27, P6 ;  /* 0x0000001b341b7208 */ /* 0x000fe20003000000 */
[----:B0-----:R0:W-:Y:S01]  /*33c0*/  @P2 STG.E.U16 [R48.64], R32 ;  /* 0x0000002030002986 */ /* 0x0011e2000c101504 */
[----:B------:R-:W-:-:S02]  /*33d0*/  ISETP.NE.AND P2, PT, R84, RZ, PT ;  /* 0x000000ff5400720c */ /* 0x000fc40003f45270 */
[----:B------:R-:W-:Y:S02]  /*33e0*/  PRMT R53, R34, 0x7632, R53 ;  /* 0x0000763222357816 */ /* 0x000fe40000000035 */
[----:B0-----:R-:W-:-:S09]  /*33f0*/  PRMT R49, R32, 0x7632, R49 ;  /* 0x0000763220317816 */ /* 0x001fd20000000031 */
[----:B------:R0:W-:Y:S01]  /*3400*/  @P2 STG.E.U16 [R50.64], R49 ;  /* 0x0000003132002986 */ /* 0x0001e2000c101504 */
[----:B------:R-:W-:Y:S02]  /*3410*/  ISETP.NE.AND P2, PT, R85, RZ, PT ;  /* 0x000000ff5500720c */ /* 0x000fe40003f45270 */
[----:B0-----:R-:W-:-:S11]  /*3420*/  PRMT R51, R33, 0x7632, R51 ;  /* 0x0000763221337816 */ /* 0x001fd60000000033 */
[----:B------:R0:W-:Y:S01]  /*3430*/  @P2 STG.E.U16 [R54.64], R33 ;  /* 0x0000002136002986 */ /* 0x0001e2000c101504 */
[----:B------:R-:W-:Y:S02]  /*3440*/  ISETP.NE.AND P2, PT, R103, RZ, PT ;  /* 0x000000ff6700720c */ /* 0x000fe40003f45270 */
[----:B0-----:R-:W-:-:S11]  /*3450*/  PRMT R55, R35, 0x7632, R55 ;  /* 0x0000763223377816 */ /* 0x001fd60000000037 */
[----:B------:R0:W-:Y:S01]  /*3460*/  @P2 STG.E.U16 [R56.64], R51 ;  /* 0x0000003338002986 */ /* 0x0001e2000c101504 */
[----:B------:R-:W-:-:S03]  /*3470*/  ISETP.NE.AND P2, PT, R102, RZ, PT ;  /* 0x000000ff6600720c */ /* 0x000fc60003f45270 */
[----:B------:R0:W-:Y:S01]  /*3480*/  @P1 STG.E.U16 [R58.64], R34 ;  /* 0x000000223a001986 */ /* 0x0001e2000c101504 */
[----:B------:R-:W-:Y:S02]  /*3490*/  FSEL R7, R97, R7, P2 ;  /* 0x0000000761077208 */ /* 0x000fe40001000000 */
[----:B------:R-:W-:Y:S01]  /*34a0*/  FSEL R15, R96, R15, P2 ;  /* 0x0000000f600f7208 */ /* 0x000fe20001000000 */
[----:B------:R0:W-:Y:S01]  /*34b0*/  @P0 STG.E.U16 [R60.64], R53 ;  /* 0x000000353c000986 */ /* 0x0001e2000c101504 */
[----:B------:R-:W-:Y:S02]  /*34c0*/  FSEL R23, R70, R23, P2 ;  /* 0x0000001746177208 */ /* 0x000fe40001000000 */
[----:B------:R-:W-:Y:S01]  /*34d0*/  ISETP.GE.AND P2, PT, R44, c[0x0][0x1b0], PT ;  /* 0x00006c002c007a0c */ /* 0x000fe20003f46270 */
[----:B------:R0:W-:Y:S01]  /*34e0*/  @P3 STG.E.U16 [R62.64], R35 ;  /* 0x000000233e003986 */ /* 0x0001e2000c101504 */
[----:B------:R-:W-:Y:S02]  /*34f0*/  ISETP.NE.AND P1, PT, R86, RZ, PT ;  /* 0x000000ff5600720c */ /* 0x000fe40003f25270 */
[----:B------:R-:W-:Y:S01]  /*3500*/  ISETP.NE.AND P0, PT, R87, RZ, PT ;  /* 0x000000ff5700720c */ /* 0x000fe20003f05270 */
[----:B------:R0:W-:Y:S01]  /*3510*/  @P4 STG.E.U16 [R64.64], R55 ;  /* 0x0000003740004986 */ /* 0x0001e2000c101504 */
[----:B------:R-:W-:-:S02]  /*3520*/  FSEL R8, R95, R8, P1 ;  /* 0x000000085f087208 */ /* 0x000fc40000800000 */
[----:B------:R-:W-:Y:S02]  /*3530*/  FSEL R9, R98, R9, P0 ;  /* 0x0000000962097208 */ /* 0x000fe40000000000 */
[----:B------:R-:W-:Y:S02]  /*3540*/  FSEL R16, R81, R16, P1 ;  /* 0x0000001051107208 */ /* 0x000fe40000800000 */
[----:B------:R-:W-:Y:S02]  /*3550*/  FSEL R17, R90, R17, P0 ;  /* 0x000000115a117208 */ /* 0x000fe40000000000 */
[----:B------:R-:W-:Y:S02]  /*3560*/  FSEL R24, R67, R24, P1 ;  /* 0x0000001843187208 */ /* 0x000fe40000800000 */
[----:B------:R-:W-:Y:S01]  /*3570*/  FSEL R25, R68, R25, P0 ;  /* 0x0000001944197208 */ /* 0x000fe20000000000 */
[----:B0-----:R-:W-:Y:S01]  /*3580*/  @P2 CALL.REL.NOINC `(.L_x_1) ;  /* 0x0000001000002944 */ /* 0x001fe20003c00000 */
[----:B------:R-:W-:Y:S05]  /*3590*/  BRA `(.L_x_3) ;  /* 0xffffce4000007947 */ /* 0x000fea000383ffff */
.L_x_1:
[----:B------:R-:W-:Y:S06]  /*35a0*/  BAR.SYNC 0x0 ;  /* 0x0000000000007b1d */ /* 0x000fec0000000000 */
[----:B------:R-:W-:Y:S01]  /*35b0*/  STS [R47.X4], R20 ;  /* 0x000000142f007388 */ /* 0x000fe20000004800 */
[----:B------:R-:W-:-:S03]  /*35c0*/  FADD R12, R12, R13 ;  /* 0x0000000d0c0c7221 */ /* 0x000fc60000000000 */
[----:B------:R-:W-:Y:S06]  /*35d0*/  BAR.SYNC 0x0 ;  /* 0x0000000000007b1d */ /* 0x000fec0000000000 */
[----:B------:R-:W-:Y:S04]  /*35e0*/  LDS R28, [R47.X4] ;  /* 0x000000002f1c7984 */ /* 0x000fe80000004800 */
[----:B------:R-:W-:Y:S06]  /*35f0*/  BAR.SYNC 0x0 ;  /* 0x0000000000007b1d */ /* 0x000fec0000000000 */
[----:B------:R-:W-:Y:S04]  /*3600*/  STS [R47.X4], R21 ;  /* 0x000000152f007388 */ /* 0x000fe80000004800 */
[----:B------:R-:W-:Y:S06]  /*3610*/  BAR.SYNC 0x0 ;  /* 0x0000000000007b1d */ /* 0x000fec0000000000 */
[----:B------:R-:W0:Y:S01]  /*3620*/  LDS R29, [R47.X4] ;  /* 0x000000002f1d7984 */ /* 0x000e220000004800 */
[----:B------:R-:W-:-:S03]  /*3630*/  FADD R21, -R4, R5 ;  /* 0x0000000504157221 */ /* 0x000fc60000000100 */
[----:B------:R-:W-:Y:S06]  /*3640*/  BAR.SYNC 0x0 ;  /* 0x0000000000007b1d */ /* 0x000fec0000000000 */
[----:B------:R-:W-:Y:S04]  /*3650*/  STS [R47.X4], R22 ;  /* 0x000000162f007388 */ /* 0x000fe80000004800 */
[----:B------:R-:W-:Y:S06]  /*3660*/  BAR.SYNC 0x0 ;  /* 0x0000000000007b1d */ /* 0x000fec0000000000 */
[----:B------:R-:W1:Y:S04]  /*3670*/  LDS R30, [R47.X4] ;  /* 0x000000002f1e7984 */ /* 0x000e680000004800 */
[----:B------:R-:W-:Y:S06]  /*3680*/  BAR.SYNC 0x0 ;  /* 0x0000000000007b1d */ /* 0x000fec0000000000 */
[----:B------:R-:W-:Y:S04]  /*3690*/  STS [R47.X4], R23 ;  /* 0x000000172f007388 */ /* 0x000fe80000004800 */
[----:B------:R-:W-:Y:S06]  /*36a0*/  BAR.SYNC 0x0 ;  /* 0x0000000000007b1d */ /* 0x000fec0000000000 */
[----:B0-----:R-:W-:Y:S01]  /*36b0*/  FADD R31, R28, R29 ;  /* 0x0000001d1c1f7221 */ /* 0x001fe20000000000 */
[----:B------:R-:W0:Y:S01]  /*36c0*/  LDS R20, [R47.X4] ;  /* 0x000000002f147984 */ /* 0x000e220000004800 */
[----:B------:R-:W-:-:S03]  /*36d0*/  FMUL R23, R21, R21 ;  /* 0x0000001515177220 */ /* 0x000fc60000400000 */
[----:B------:R-:W-:Y:S06]  /*36e0*/  BAR.SYNC 0x0 ;  /* 0x0000000000007b1d */ /* 0x000fec0000000000 */
[C---:B------:R-:W-:Y:S01]  /*36f0*/  FSETP.GEU.AND P2, PT, |R31|.reuse, 1.175494350822287508e-38, PT ;  /* 0x008000001f00780b */ /* 0x040fe20003f4e200 */
[C---:B------:R-:W-:Y:S01]  /*3700*/  FMUL R32, R31.reuse, 0.25 ;  /* 0x3e8000001f207820 */ /* 0x040fe20000400000 */
[----:B------:R-:W-:Y:S01]  /*3710*/  FSETP.GT.AND P0, PT, |R31|, 8.50705917302346158658e+37, PT ;  /* 0x7e8000001f00780b */ /* 0x000fe20003f04200 */
[----:B------:R-:W-:Y:S01]  /*3720*/  FMUL R28, R28, R23 ;  /* 0x000000171c1c7220 */ /* 0x000fe20000400000 */
[----:B------:R-:W-:Y:S04]  /*3730*/  STS [R47.X4], R24 ;  /* 0x000000182f007388 */ /* 0x000fe80000004800 */
[----:B------:R-:W-:Y:S06]  /*3740*/  BAR.SYNC 0x0 ;  /* 0x0000000000007b1d */ /* 0x000fec0000000000 */
[----:B------:R-:W-:Y:S01]  /*3750*/  FSEL R32, R32, R31, P0 ;  /* 0x0000001f20207208 */ /* 0x000fe20000000000 */
[----:B------:R-:W-:Y:S01]  /*3760*/  @P0 FMUL R29, R29, 0.25 ;  /* 0x3e8000001d1d0820 */ /* 0x000fe20000400000 */
[----:B------:R-:W-:Y:S01]  /*3770*/  FSETP.NEU.AND P0, PT, R31, RZ, PT ;  /* 0x000000ff1f00720b */ /* 0x000fe20003f0d000 */
[----:B-1----:R-:W-:Y:S01]  /*3780*/  FADD R33, R30, R31 ;  /* 0x0000001f1e217221 */ /* 0x002fe20000000000 */
[----:B------:R-:W-:Y:S01]  /*3790*/  ISETP.GE.AND P6, PT, R0, 0x2c0, PT ;  /* 0x000002c00000780c */ /* 0x000fe20003fc6270 */
[----:B------:R-:W-:Y:S01]  /*37a0*/  @!P2 FMUL R32, R32, 16777216 ;  /* 0x4b8000002020a820 */ /* 0x000fe20000400000 */
[----:B------:R-:W-:Y:S01]  /*37b0*/  @!P2 FMUL R29, R29, 16777216 ;  /* 0x4b8000001d1da820 */ /* 0x000fe20000400000 */
[C---:B------:R-:W-:Y:S01]  /*37c0*/  FMUL R22, R33.reuse, 0.25 ;  /* 0x3e80000021167820 */ /* 0x040fe20000400000 */
[----:B------:R-:W-:-:S02]  /*37d0*/  FSETP.GEU.AND P3, PT, |R33|, 1.175494350822287508e-38, PT ;  /* 0x008000002100780b */ /* 0x000fc40003f6e200 */
[C---:B------:R-:W-:Y:S01]  /*37e0*/  FSETP.GT.AND P1, PT, |R33|.reuse, 8.50705917302346158658e+37, PT ;  /* 0x7e8000002100780b */ /* 0x040fe20003f24200 */
[----:B------:R-:W1:Y:S01]  /*37f0*/  MUFU.RCP R32, R32 ;  /* 0x0000002000207308 */ /* 0x000e620000001000 */
[----:B------:R-:W-:Y:S02]  /*3800*/  FSETP.NEU.AND P2, PT, R33, RZ, PT ;  /* 0x000000ff2100720b */ /* 0x000fe40003f4d000 */
[----:B------:R-:W-:Y:S01]  /*3810*/  FSEL R22, R22, R33, P1 ;  /* 0x0000002116167208 */ /* 0x000fe20000800000 */
[----:B0-----:R-:W-:-:S06]  /*3820*/  FADD R37, R20, R33 ;  /* 0x0000002114257221 */ /* 0x001fcc0000000000 */
[----:B------:R-:W-:Y:S02]  /*3830*/  @!P3 FMUL R22, R22, 16777216 ;  /* 0x4b8000001616b820 */ /* 0x000fe40000400000 */
[----:B------:R-:W-:Y:S02]  /*3840*/  @P1 FMUL R30, R30, 0.25 ;  /* 0x3e8000001e1e1820 */ /* 0x000fe40000400000 */
[----:B------:R0:W2:Y:S01]  /*3850*/  MUFU.RCP R35, R22 ;  /* 0x0000001600237308 */ /* 0x0000a20000001000 */
[----:B-1----:R-:W-:Y:S01]  /*3860*/  FMUL R29, R32, R29 ;  /* 0x0000001d201d7220 */ /* 0x002fe20000400000 */
[----:B------:R-:W-:Y:S01]  /*3870*/  @!P3 FMUL R30, R30, 16777216 ;  /* 0x4b8000001e1eb820 */ /* 0x000fe20000400000 */
[----:B------:R-:W-:-:S03]  /*3880*/  FSETP.GEU.AND P3, PT, |R37|, 1.175494350822287508e-38, PT ;  /* 0x008000002500780b */ /* 0x000fc60003f6e200 */
[----:B------:R-:W-:Y:S01]  /*3890*/  FSEL R29, R29, RZ, P0 ;  /* 0x000000ff1d1d7208 */ /* 0x000fe20000000000 */
[C---:B0-----:R-:W-:Y:S01]  /*38a0*/  FMUL R22, R37.reuse, 0.25 ;  /* 0x3e80000025167820 */ /* 0x041fe20000400000 */
[----:B------:R-:W-:-:S03]  /*38b0*/  FSETP.GT.AND P0, PT, |R37|, 8.50705917302346158658e+37, PT ;  /* 0x7e8000002500780b */ /* 0x000fc60003f04200 */
[----:B------:R-:W-:Y:S01]  /*38c0*/  FFMA R23, R21, R29, R4 ;  /* 0x0000001d15177223 */ /* 0x000fe20000000004 */
[----:B------:R-:W-:Y:S01]  /*38d0*/  FFMA R29, R29, R28, R12 ;  /* 0x0000001c1d1d7223 */ /* 0x000fe2000000000c */
[----:B------:R-:W-:Y:S01]  /*38e0*/  FSEL R28, R22, R37, P0 ;  /* 0x00000025161c7208 */ /* 0x000fe20000000000 */
[----:B------:R-:W0:Y:S01]  /*38f0*/  LDS R12, [R47.X4] ;  /* 0x000000002f0c7984 */ /* 0x000e220000004800 */
[----:B--2---:R-:W-:Y:S01]  /*3900*/  FMUL R35, R35, R30 ;  /* 0x0000001e23237220 */ /* 0x004fe20000400000 */
[----:B------:R-:W-:Y:S01]  /*3910*/  FADD R24, -R23, R6 ;  /* 0x0000000617187221 */ /* 0x000fe20000000100 */
[----:B------:R-:W-:Y:S01]  /*3920*/  FADD R14, R29, R14 ;  /* 0x0000000e1d0e7221 */ /* 0x000fe20000000000 */
[----:B------:R-:W-:Y:S06]  /*3930*/  BAR.SYNC 0x0 ;  /* 0x0000000000007b1d */ /* 0x000fec0000000000 */
[----:B------:R-:W-:Y:S01]  /*3940*/  STS [R47.X4], R25 ;  /* 0x000000192f007388 */ /* 0x000fe20000004800 */
[----:B------:R-:W-:Y:S01]  /*3950*/  @!P3 FMUL R28, R28, 16777216 ;  /* 0x4b8000001c1cb820 */ /* 0x000fe20000400000 */
[----:B------:R-:W-:Y:S01]  /*3960*/  FSEL R35, R35, RZ, P2 ;  /* 0x000000ff23237208 */ /* 0x000fe20001000000 */
[----:B------:R-:W-:Y:S01]  /*3970*/  @P0 FMUL R20, R20, 0.25 ;  /* 0x3e80000014140820 */ /* 0x000fe20000400000 */
[----:B------:R-:W-:Y:S06]  /*3980*/  BAR.SYNC 0x0 ;  /* 0x0000000000007b1d */ /* 0x000fec0000000000 */
[----:B------:R-:W1:Y:S01]  /*3990*/  LDS R13, [R47.X4] ;  /* 0x000000002f0d7984 */ /* 0x000e620000004800 */
[----:B------:R-:W2:Y:S01]  /*39a0*/  MUFU.RCP R25, R28 ;  /* 0x0000001c00197308 */ /* 0x000ea20000001000 */
[----:B------:R-:W-:-:S02]  /*39b0*/  @!P3 FMUL R20, R20, 16777216 ;  /* 0x4b8000001414b820 */ /* 0x000fc40000400000 */
[----:B------:R-:W-:Y:S06]  /*39c0*/  BAR.SYNC 0x0 ;  /* 0x0000000000007b1d */ /* 0x000fec0000000000 */
[----:B------:R-:W-:Y:S04]  /*39d0*/  STS [R47.X4], R26 ;  /* 0x0000001a2f007388 */ /* 0x000fe80000004800 */
[----:B------:R-:W-:Y:S06]  /*39e0*/  BAR.SYNC 0x0 ;  /* 0x0000000000007b1d */ /* 0x000fec0000000000 */
[----:B------:R-:W3:Y:S01]  /*39f0*/  LDS R21, [R47.X4] ;  /* 0x000000002f157984 */ /* 0x000ee20000004800 */
[----:B0-----:R-:W-:Y:S01]  /*3a00*/  FADD R30, R12, R37 ;  /* 0x000000250c1e7221 */ /* 0x001fe20000000000 */
[C---:B------:R-:W-:Y:S01]  /*3a10*/  FMUL R26, R24.reuse, R24 ;  /* 0x00000018181a7220 */ /* 0x040fe20000400000 */
[----:B------:R-:W-:Y:S01]  /*3a20*/  FFMA R24, R24, R35, R23 ;  /* 0x0000002318187223 */ /* 0x000fe20000000017 */
[----:B------:R-:W-:Y:S06]  /*3a30*/  BAR.SYNC 0x0 ;  /* 0x0000000000007b1d */ /* 0x000fec0000000000 */
[----:B------:R-:W-:Y:S01]  /*3a40*/  STS [R47.X4], R27 ;  /* 0x0000001b2f007388 */ /* 0x000fe20000004800 */
[----:B------:R-:W-:Y:S01]  /*3a50*/  FSETP.GEU.AND P1, PT, |R30|, 1.175494350822287508e-38, PT ;  /* 0x008000001e00780b */ /* 0x000fe20003f2e200 */
[----:B------:R-:W-:-:S02]  /*3a60*/  FMUL R26, R31, R26 ;  /* 0x0000001a1f1a7220 */ /* 0x000fc40000400000 */
[----:B------:R-:W-:Y:S06]  /*3a70*/  BAR.SYNC 0x0 ;  /* 0x0000000000007b1d */ /* 0x000fec0000000000 */
[----:B------:R-:W0:Y:S01]  /*3a80*/  LDS R22, [R47.X4] ;  /* 0x000000002f167984 */ /* 0x000e220000004800 */
[----:B------:R-:W-:-:S03]  /*3a90*/  FMUL R27, R30, 0.25 ;  /* 0x3e8000001e1b7820 */ /* 0x000fc60000400000 */
[----:B------:R-:W-:Y:S06]  /*3aa0*/  BAR.SYNC 0x0 ;  /* 0x0000000000007b1d */ /* 0x000fec0000000000 */
[----:B------:R-:W-:Y:S01]  /*3ab0*/  FSETP.GT.AND P2, PT, |R30|, 8.50705917302346158658e+37, PT ;  /* 0x7e8000001e00780b */ /* 0x000fe20003f44200 */
[----:B------:R-:W-:Y:S01]  /*3ac0*/  FFMA R14, R35, R26, R14 ;  /* 0x0000001a230e7223 */ /* 0x000fe2000000000e */
[----:B-1----:R-:W-:Y:S01]  /*3ad0*/  FADD R26, R13, R30 ;  /* 0x0000001e0d1a7221 */ /* 0x002fe20000000000 */
[----:B--2---:R-:W-:Y:S01]  /*3ae0*/  FMUL R25, R25, R20 ;  /* 0x0000001419197220 */ /* 0x004fe20000400000 */
[----:B------:R-:W-:Y:S01]  /*3af0*/  FSEL R27, R27, R30, P2 ;  /* 0x0000001e1b1b7208 */ /* 0x000fe20001000000 */
[----:B------:R-:W-:Y:S01]  /*3b00*/  FADD R7, -R24, R7 ;  /* 0x0000000718077221 */ /* 0x000fe20000000100 */
[----:B------:R-:W-:Y:S01]  /*3b10*/  FSETP.NEU.AND P3, PT, R37, RZ, PT ;  /* 0x000000ff2500720b */ /* 0x000fe20003f6d000 */
[C---:B------:R-:W-:Y:S01]  /*3b20*/  FMUL R23, R26.reuse, 0.25 ;  /* 0x3e8000001a177820 */ /* 0x040fe20000400000 */
[----:B------:R-:W-:Y:S01]  /*3b30*/  FSETP.GEU.AND P0, PT, |R26|, 1.175494350822287508e-38, PT ;  /* 0x008000001a00780b */ /* 0x000fe20003f0e200 */
[----:B------:R-:W-:Y:S01]  /*3b40*/  @!P1 FMUL R27, R27, 16777216 ;  /* 0x4b8000001b1b9820 */ /* 0x000fe20000400000 */
[----:B------:R-:W-:Y:S01]  /*3b50*/  FMUL R20, R7, R7 ;  /* 0x0000000707147220 */ /* 0x000fe20000400000 */
[----:B------:R-:W-:Y:S01]  /*3b60*/  FSEL R25, R25, RZ, P3 ;  /* 0x000000ff19197208 */ /* 0x000fe20001800000 */
[----:B---3--:R-:W-:Y:S01]  /*3b70*/  FADD R29, R21, R26 ;  /* 0x0000001a151d7221 */ /* 0x008fe20000000000 */
[----:B------:R-:W-:Y:S01]  /*3b80*/  @P2 FMUL R12, R12, 0.25 ;  /* 0x3e8000000c0c2820 */ /* 0x000fe20000400000 */
[----:B------:R-:W-:Y:S01]  /*3b90*/  FSETP.GT.AND P3, PT, |R26|, 8.50705917302346158658e+37, PT ;  /* 0x7e8000001a00780b */ /* 0x000fe20003f64200 */
[----:B------:R-:W1:Y:S01]  /*3ba0*/  MUFU.RCP R27, R27 ;  /* 0x0000001b001b7308 */ /* 0x000e620000001000 */
[----:B------:R-:W-:Y:S01]  /*3bb0*/  FADD R14, R14, R15 ;  /* 0x0000000f0e0e7221 */ /* 0x000fe20000000000 */
[----:B------:R-:W-:Y:S01]  /*3bc0*/  @!P1 FMUL R12, R12, 16777216 ;  /* 0x4b8000000c0c9820 */ /* 0x000fe20000400000 */
[----:B------:R-:W-:Y:S01]  /*3bd0*/  FMUL R20, R33, R20 ;  /* 0x0000001421147220 */ /* 0x000fe20000400000 */
[----:B------:R-:W-:Y:S01]  /*3be0*/  FSEL R23, R23, R26, P3 ;  /* 0x0000001a17177208 */ /* 0x000fe20001800000 */
[----:B------:R-:W-:Y:S01]  /*3bf0*/  FFMA R7, R7, R25, R24 ;  /* 0x0000001907077223 */ /* 0x000fe20000000018 */
[----:B------:R-:W-:Y:S01]  /*3c00*/  FSETP.GEU.AND P1, PT, |R29|, 1.175494350822287508e-38, PT ;  /* 0x008000001d00780b */ /* 0x000fe20003f2e200 */
[----:B------:R-:W-:Y:S01]  /*3c10*/  FFMA R15, R25, R20, R14 ;  /* 0x00000014190f7223 */ /* 0x000fe2000000000e */
[----:B------:R-:W-:Y:S01]  /*3c20*/  FSETP.GT.AND P2, PT, |R29|, 8.50705917302346158658e+37, PT ;  /* 0x7e8000001d00780b */ /* 0x000fe20003f44200 */
[----:B------:R-:W-:Y:S01]  /*3c30*/  @!P0 FMUL R23, R23, 16777216 ;  /* 0x4b80000017178820 */ /* 0x000fe20000400000 */
[----:B------:R-:W-:Y:S01]  /*3c40*/  FSETP.NEU.AND P5, PT, R30, RZ, PT ;  /* 0x000000ff1e00720b */ /* 0x000fe20003fad000 */
[----:B------:R-:W-:Y:S01]  /*3c50*/  FADD R16, R15, R16 ;  /* 0x000000100f107221 */ /* 0x000fe20000000000 */
[----:B------:R-:W-:Y:S01]  /*3c60*/  @P3 FMUL R13, R13, 0.25 ;  /* 0x3e8000000d0d3820 */ /* 0x000fe20000400000 */
[----:B------:R-:W2:Y:S01]  /*3c70*/  MUFU.RCP R14, R23 ;  /* 0x00000017000e7308 */ /* 0x000ea20000001000 */
[----:B------:R-:W-:Y:S01]  /*3c80*/  FADD R8, -R7, R8 ;  /* 0x0000000807087221 */ /* 0x000fe20000000100 */
[----:B0-----:R-:W-:Y:S01]  /*3c90*/  FADD R24, R22, R29 ;  /* 0x0000001d16187221 */ /* 0x001fe20000000000 */
[----:B-1----:R-:W-:Y:S01]  /*3ca0*/  FMUL R27, R27, R12 ;  /* 0x0000000c1b1b7220 */ /* 0x002fe20000400000 */
[----:B------:R-:W-:Y:S01]  /*3cb0*/  FMUL R12, R29, 0.25 ;  /* 0x3e8000001d0c7820 */ /* 0x000fe20000400000 */
[----:B------:R-:W-:Y:S01]  /*3cc0*/  @!P0 FMUL R13, R13, 16777216 ;  /* 0x4b8000000d0d8820 */ /* 0x000fe20000400000 */
[C---:B------:R-:W-:Y:S01]  /*3cd0*/  FMUL R25, R24.reuse, 0.25 ;  /* 0x3e80000018197820 */ /* 0x040fe20000400000 */
[----:B------:R-:W-:Y:S01]  /*3ce0*/  FSETP.GEU.AND P4, PT, |R24|, 1.175494350822287508e-38, PT ;  /* 0x008000001800780b */ /* 0x000fe20003f8e200 */
[----:B------:R-:W0:Y:S01]  /*3cf0*/  SHFL.BFLY PT, R31, R24, 0x10, 0x1f ;  /* 0x0e001f00181f7f89 */ /* 0x000e2200000e0000 */
[----:B------:R-:W-:Y:S01]  /*3d00*/  FSEL R15, R12, R29, P2 ;  /* 0x0000001d0c0f7208 */ /* 0x000fe20001000000 */
[----:B------:R-:W-:Y:S01]  /*3d10*/  FMUL R12, R8, R8 ;  /* 0x00000008080c7220 */ /* 0x000fe20000400000 */
[----:B------:R-:W-:Y:S01]  /*3d20*/  FSETP.GT.AND P3, PT, |R24|, 8.50705917302346158658e+37, PT ;  /* 0x7e8000001800780b */ /* 0x000fe20003f64200 */
[----:B------:R-:W-:Y:S01]  /*3d30*/  @P2 FMUL R21, R21, 0.25 ;  /* 0x3e80000015152820 */ /* 0x000fe20000400000 */
[----:B------:R-:W-:Y:S01]  /*3d40*/  FSEL R27, R27, RZ, P5 ;  /* 0x000000ff1b1b7208 */ /* 0x000fe20002800000 */
[----:B------:R-:W-:Y:S01]  /*3d50*/  @!P1 FMUL R15, R15, 16777216 ;  /* 0x4b8000000f0f9820 */ /* 0x000fe20000400000 */
[----:B------:R-:W-:Y:S01]  /*3d60*/  FSEL R25, R25, R24, P3 ;  /* 0x0000001819197208 */ /* 0x000fe20001800000 */
[----:B--2---:R-:W-:Y:S01]  /*3d70*/  FMUL R14, R14, R13 ;  /* 0x0000000d0e0e7220 */ /* 0x004fe20000400000 */
[----:B------:R-:W-:Y:S01]  /*3d80*/  FSETP.NEU.AND P0, PT, R26, RZ, PT ;  /* 0x000000ff1a00720b */ /* 0x000fe20003f0d000 */
[----:B------:R-:W1:Y:S01]  /*3d90*/  MUFU.RCP R20, R15 ;  /* 0x0000000f00147308 */ /* 0x000e620000001000 */
[----:B------:R-:W-:Y:S01]  /*3da0*/  FFMA R8, R8, R27, R7 ;  /* 0x0000001b08087223 */ /* 0x000fe20000000007 */
[----:B------:R-:W-:Y:S01]  /*3db0*/  @!P4 FMUL R25, R25, 16777216 ;  /* 0x4b8000001919c820 */ /* 0x000fe20000400000 */
[----:B------:R-:W-:Y:S01]  /*3dc0*/  FMUL R12, R37, R12 ;  /* 0x0000000c250c7220 */ /* 0x000fe20000400000 */
[----:B------:R-:W-:Y:S01]  /*3dd0*/  @!P1 FMUL R21, R21, 16777216 ;  /* 0x4b80000015159820 */ /* 0x000fe20000400000 */
[----:B------:R-:W-:Y:S01]  /*3de0*/  FADD R9, -R8, R9 ;  /* 0x0000000908097221 */ /* 0x000fe20000000100 */
[----:B------:R-:W-:Y:S01]  /*3df0*/  FSEL R14, R14, RZ, P0 ;  /* 0x000000ff0e0e7208 */ /* 0x000fe20000000000 */
[----:B------:R-:W-:Y:S01]  /*3e00*/  FFMA R12, R27, R12, R16 ;  /* 0x0000000c1b0c7223 */ /* 0x000fe20000000010 */
[----:B------:R-:W2:Y:S01]  /*3e10*/  MUFU.RCP R25, R25 ;  /* 0x0000001900197308 */ /* 0x000ea20000001000 */
[----:B------:R-:W-:Y:S01]  /*3e20*/  @P3 FMUL R22, R22, 0.25 ;  /* 0x3e80000016163820 */ /* 0x000fe20000400000 */
[----:B------:R-:W-:Y:S01]  /*3e30*/  FMUL R7, R9, R9 ;  /* 0x0000000909077220 */ /* 0x000fe20000400000 */
[----:B------:R-:W-:Y:S01]  /*3e40*/  FSETP.NEU.AND P0, PT, R29, RZ, PT ;  /* 0x000000ff1d00720b */ /* 0x000fe20003f0d000 */
[----:B------:R-:W-:Y:S01]  /*3e50*/  FADD R17, R12, R17 ;  /* 0x000000110c117221 */ /* 0x000fe20000000000 */
[----:B------:R-:W-:Y:S01]  /*3e60*/  FFMA R9, R9, R14, R8 ;  /* 0x0000000e09097223 */ /* 0x000fe20000000008 */
[----:B0-----:R-:W-:Y:S01]  /*3e70*/  FADD R12, R24, R31 ;  /* 0x0000001f180c7221 */ /* 0x001fe20000000000 */
[----:B------:R-:W-:Y:S01]  /*3e80*/  @!P4 FMUL R22, R22, 16777216 ;  /* 0x4b8000001616c820 */ /* 0x000fe20000400000 */
[----:B-1----:R-:W-:Y:S01]  /*3e90*/  FMUL R20, R20, R21 ;  /* 0x0000001514147220 */ /* 0x002fe20000400000 */
[----:B------:R-:W-:Y:S01]  /*3ea0*/  FADD R10, -R9, R10 ;  /* 0x0000000a090a7221 */ /* 0x000fe20000000100 */
[----:B------:R-:W-:Y:S01]  /*3eb0*/  FMUL R7, R30, R7 ;  /* 0x000000071e077220 */ /* 0x000fe20000400000 */
[C---:B------:R-:W-:Y:S01]  /*3ec0*/  FSETP.GEU.AND P2, PT, |R12|.reuse, 1.175494350822287508e-38, PT ;  /* 0x008000000c00780b */ /* 0x040fe20003f4e200 */
[----:B------:R-:W-:Y:S01]  /*3ed0*/  FMUL R13, R12, 0.25 ;  /* 0x3e8000000c0d7820 */ /* 0x000fe20000400000 */
[----:B------:R-:W-:Y:S01]  /*3ee0*/  FSEL R20, R20, RZ, P0 ;  /* 0x000000ff14147208 */ /* 0x000fe20000000000 */
[----:B------:R-:W-:Y:S01]  /*3ef0*/  FFMA R7, R14, R7, R17 ;  /* 0x000000070e077223 */ /* 0x000fe20000000011 */
[----:B------:R-:W-:Y:S01]  /*3f00*/  FSETP.NEU.AND P1, PT, R24, RZ, PT ;  /* 0x000000ff1800720b */ /* 0x000fe20003f2d000 */
[----:B--2---:R-:W-:Y:S01]  /*3f10*/  FMUL R25, R25, R22 ;  /* 0x0000001619197220 */ /* 0x004fe20000400000 */
[----:B------:R-:W-:Y:S01]  /*3f20*/  FSETP.GT.AND P0, PT, |R12|, 8.50705917302346158658e+37, PT ;  /* 0x7e8000000c00780b */ /* 0x000fe20003f04200 */
[C---:B------:R-:W-:Y:S01]  /*3f30*/  FFMA R8, R10.reuse, R20, R9 ;  /* 0x000000140a087223 */ /* 0x040fe20000000009 */
[----:B------:R-:W-:Y:S01]  /*3f40*/  FMUL R9, R10, R10 ;  /* 0x0000000a0a097220 */ /* 0x000fe20000400000 */
[----:B------:R-:W0:Y:S01]  /*3f50*/  SHFL.BFLY PT, R15, R12, 0x8, 0x1f ;  /* 0x0d001f000c0f7f89 */ /* 0x000e2200000e0000 */
[----:B------:R-:W-:Y:S01]  /*3f60*/  FSEL R25, R25, RZ, P1 ;  /* 0x000000ff19197208 */ /* 0x000fe20000800000 */
[----:B------:R-:W-:Y:S01]  /*3f70*/  FADD R11, -R8, R11 ;  /* 0x0000000b080b7221 */ /* 0x000fe20000000100 */
[----:B------:R-:W-:Y:S01]  /*3f80*/  FADD R7, R7, R18 ;  /* 0x0000001207077221 */ /* 0x000fe20000000000 */
[----:B------:R-:W-:Y:S01]  /*3f90*/  FMUL R9, R26, R9 ;  /* 0x000000091a097220 */ /* 0x000fe20000400000 */
[----:B------:R-:W-:Y:S01]  /*3fa0*/  FSEL R13, R13, R12, P0 ;  /* 0x0000000c0d0d7208 */ /* 0x000fe20000000000 */
[C---:B------:R-:W-:Y:S01]  /*3fb0*/  FFMA R8, R11.reuse, R25, R8 ;  /* 0x000000190b087223 */ /* 0x040fe20000000008 */
[----:B------:R-:W-:Y:S01]  /*3fc0*/  FMUL R10, R11, R11 ;  /* 0x0000000b0b0a7220 */ /* 0x000fe20000400000 */
[----:B------:R-:W-:Y:S01]  /*3fd0*/  FFMA R20, R20, R9, R7 ;  /* 0x0000000914147223 */ /* 0x000fe20000000007 */
[----:B------:R-:W-:Y:S01]  /*3fe0*/  FSETP.NEU.AND P1, PT, R12, RZ, PT ;  /* 0x000000ff0c00720b */ /* 0x000fe20003f2d000 */
[----:B------:R-:W-:Y:S01]  /*3ff0*/  @!P2 FMUL R13, R13, 16777216 ;  /* 0x4b8000000d0da820 */ /* 0x000fe20000400000 */
[----:B------:R-:W1:Y:S01]  /*4000*/  SHFL.BFLY PT, R7, R8, 0x10, 0x1f ;  /* 0x0e001f0008077f89 */ /* 0x000e6200000e0000 */
[----:B------:R-:W-:Y:S01]  /*4010*/  FADD R20, R20, R19 ;  /* 0x0000001314147221 */ /* 0x000fe20000000000 */
[----:B------:R-:W-:Y:S01]  /*4020*/  FMUL R10, R29, R10 ;  /* 0x0000000a1d0a7220 */ /* 0x000fe20000400000 */
[----:B------:R-:W2:Y:S01]  /*4030*/  MUFU.RCP R14, R13 ;  /* 0x0000000d000e7308 */ /* 0x000ea20000001000 */
[----:B------:R-:W-:-:S02]  /*4040*/  @P0 FMUL R31, R31, 0.25 ;  /* 0x3e8000001f1f0820 */ /* 0x000fc40000400000 */
[----:B------:R-:W-:Y:S02]  /*4050*/  FFMA R10, R25, R10, R20 ;  /* 0x0000000a190a7223 */ /* 0x000fe40000000014 */
[----:B------:R-:W-:-:S03]  /*4060*/  @!P2 FMUL R31, R31, 16777216 ;  /* 0x4b8000001f1fa820 */ /* 0x000fc60000400000 */
[----:B------:R-:W3:Y:S01]  /*4070*/  SHFL.BFLY PT, R9, R10, 0x10, 0x1f ;  /* 0x0e001f000a097f89 */ /* 0x000ee200000e0000 */
[----:B0-----:R-:W-:-:S04]  /*4080*/  FADD R16, R12, R15 ;  /* 0x0000000f0c107221 */ /* 0x001fc80000000000 */
[C---:B------:R-:W-:Y:S01]  /*4090*/  FMUL R11, R16.reuse, 0.25 ;  /* 0x3e800000100b7820 */ /* 0x040fe20000400000 */
[----:B------:R-:W-:Y:S01]  /*40a0*/  FSETP.GEU.AND P2, PT, |R16|, 1.175494350822287508e-38, PT ;  /* 0x008000001000780b */ /* 0x000fe20003f4e200 */
[----:B--2---:R-:W-:Y:S01]  /*40b0*/  FMUL R14, R14, R31 ;  /* 0x0000001f0e0e7220 */ /* 0x004fe20000400000 */
[----:B------:R-:W0:Y:S01]  /*40c0*/  SHFL.BFLY PT, R17, R16, 0x4, 0x1f ;  /* 0x0c801f0010117f89 */ /* 0x000e2200000e0000 */
[----:B------:R-:W-:-:S03]  /*40d0*/  FSETP.GT.AND P0, PT, |R16|, 8.50705917302346158658e+37, PT ;  /* 0x7e8000001000780b */ /* 0x000fc60003f04200 */
[----:B------:R-:W-:Y:S01]  /*40e0*/  FSEL R14, R14, RZ, P1 ;  /* 0x000000ff0e0e7208 */ /* 0x000fe20000800000 */
[----:B-1----:R-:W-:Y:S01]  /*40f0*/  FADD R7, -R8, R7 ;  /* 0x0000000708077221 */ /* 0x002fe20000000100 */
[----:B------:R-:W-:Y:S02]  /*4100*/  FSEL R13, R11, R16, P0 ;  /* 0x000000100b0d7208 */ /* 0x000fe40000000000 */
[----:B------:R-:W-:Y:S01]  /*4110*/  FSETP.NEU.AND P1, PT, R16, RZ, PT ;  /* 0x000000ff1000720b */ /* 0x000fe20003f2d000 */
[C---:B------:R-:W-:Y:S01]  /*4120*/  FFMA R8, R7.reuse, R14, R8 ;  /* 0x0000000e07087223 */ /* 0x040fe20000000008 */
[----:B------:R-:W-:Y:S01]  /*4130*/  FMUL R7, R7, R7 ;  /* 0x0000000707077220 */ /* 0x000fe20000400000 */
[----:B------:R-:W-:-:S03]  /*4140*/  @!P2 FMUL R13, R13, 16777216 ;  /* 0x4b8000000d0da820 */ /* 0x000fc60000400000 */
[----:B------:R-:W1:Y:S01]  /*4150*/  SHFL.BFLY PT, R11, R8, 0x8, 0x1f ;  /* 0x0d001f00080b7f89 */ /* 0x000e6200000e0000 */
[----:B---3--:R-:W-:Y:S01]  /*4160*/  FADD R9, R10, R9 ;  /* 0x000000090a097221 */ /* 0x008fe20000000000 */
[----:B------:R-:W-:Y:S01]  /*4170*/  FMUL R7, R24, R7 ;  /* 0x0000000718077220 */ /* 0x000fe20000400000 */
[----:B------:R-:W2:Y:S01]  /*4180*/  MUFU.RCP R18, R13 ;  /* 0x0000000d00127308 */ /* 0x000ea20000001000 */
[----:B------:R-:W-:Y:S02]  /*4190*/  @P0 FMUL R15, R15, 0.25 ;  /* 0x3e8000000f0f0820 */ /* 0x000fe40000400000 */
[----:B------:R-:W-:Y:S02]  /*41a0*/  FFMA R7, R14, R7, R9 ;  /* 0x000000070e077223 */ /* 0x000fe40000000009 */
[----:B------:R-:W-:Y:S01]  /*41b0*/  @!P2 FMUL R15, R15, 16777216 ;  /* 0x4b8000000f0fa820 */ /* 0x000fe20000400000 */
[----:B0-----:R-:W-:Y:S02]  /*41c0*/  FADD R14, R16, R17 ;  /* 0x00000011100e7221 */ /* 0x001fe40000000000 */
[----:B------:R-:W0:Y:S02]  /*41d0*/  SHFL.BFLY PT, R10, R7, 0x8, 0x1f ;  /* 0x0d001f00070a7f89 */ /* 0x000e2400000e0000 */
[C---:B------:R-:W-:Y:S01]  /*41e0*/  FMUL R9, R14.reuse, 0.25 ;  /* 0x3e8000000e097820 */ /* 0x040fe20000400000 */
[----:B------:R-:W-:-:S02]  /*41f0*/  FSETP.GEU.AND P2, PT, |R14|, 1.175494350822287508e-38, PT ;  /* 0x008000000e00780b */ /* 0x000fc40003f4e200 */
[----:B------:R-:W-:Y:S01]  /*4200*/  FSETP.GT.AND P0, PT, |R14|, 8.50705917302346158658e+37, PT ;  /* 0x7e8000000e00780b */ /* 0x000fe20003f04200 */
[----:B--2---:R-:W-:Y:S02]  /*4210*/  FMUL R18, R18, R15 ;  /* 0x0000000f12127220 */ /* 0x004fe40000400000 */
[----:B------:R-:W2:Y:S01]  /*4220*/  SHFL.BFLY PT, R15, R14, 0x2, 0x1f ;  /* 0x0c401f000e0f7f89 */ /* 0x000ea200000e0000 */
[----:B------:R-:W-:Y:S02]  /*4230*/  FSEL R13, R9, R14, P0 ;  /* 0x0000000e090d7208 */ /* 0x000fe40000000000 */
[----:B------:R-:W-:Y:S01]  /*4240*/  FSEL R18, R18, RZ, P1 ;  /* 0x000000ff12127208 */ /* 0x000fe20000800000 */
[----:B-1----:R-:W-:Y:S01]  /*4250*/  FADD R11, -R8, R11 ;  /* 0x0000000b080b7221 */ /* 0x002fe20000000100 */
[----:B------:R-:W-:-:S03]  /*4260*/  FSETP.NEU.AND P1, PT, R14, RZ, PT ;  /* 0x000000ff0e00720b */ /* 0x000fc60003f2d000 */
[----:B------:R-:W-:Y:S01]  /*4270*/  @!P2 FMUL R13, R13, 16777216 ;  /* 0x4b8000000d0da820 */ /* 0x000fe20000400000 */
[C---:B------:R-:W-:Y:S01]  /*4280*/  FFMA R8, R11.reuse, R18, R8 ;  /* 0x000000120b087223 */ /* 0x040fe20000000008 */
[----:B------:R-:W-:Y:S01]  /*4290*/  FMUL R11, R11, R11 ;  /* 0x0000000b0b0b7220 */ /* 0x000fe20000400000 */
[----:B------:R-:W-:-:S03]  /*42a0*/  @P0 FMUL R17, R17, 0.25 ;  /* 0x3e80000011110820 */ /* 0x000fc60000400000 */
[----:B------:R-:W-:Y:S01]  /*42b0*/  FMUL R11, R12, R11 ;  /* 0x0000000b0c0b7220 */ /* 0x000fe20000400000 */
[----:B------:R-:W1:Y:S01]  /*42c0*/  SHFL.BFLY PT, R9, R8, 0x4, 0x1f ;  /* 0x0c801f0008097f89 */ /* 0x000e6200000e0000 */
[----:B0-----:R-:W-:Y:S01]  /*42d0*/  FADD R7, R7, R10 ;  /* 0x0000000a07077221 */ /* 0x001fe20000000000 */
[----:B------:R-:W0:Y:S01]  /*42e0*/  MUFU.RCP R12, R13 ;  /* 0x0000000d000c7308 */ /* 0x000e220000001000 */
[----:B------:R-:W-:Y:S02]  /*42f0*/  @!P2 FMUL R17, R17, 16777216 ;  /* 0x4b8000001111a820 */ /* 0x000fe40000400000 */
[----:B------:R-:W-:-:S05]  /*4300*/  FFMA R7, R18, R11, R7 ;  /* 0x0000000b12077223 */ /* 0x000fca0000000007 */
[----:B------:R-:W3:Y:S01]  /*4310*/  SHFL.BFLY PT, R10, R7, 0x4, 0x1f ;  /* 0x0c801f00070a7f89 */ /* 0x000ee200000e0000 */
[----:B--2---:R-:W-:-:S04]  /*4320*/  FADD R18, R14, R15 ;  /* 0x0000000f0e127221 */ /* 0x004fc80000000000 */
[C---:B------:R-:W-:Y:S01]  /*4330*/  FMUL R11, R18.reuse, 0.25 ;  /* 0x3e800000120b7820 */ /* 0x040fe20000400000 */
[----:B------:R-:W-:Y:S01]  /*4340*/  FSETP.GEU.AND P2, PT, |R18|, 1.175494350822287508e-38, PT ;  /* 0x008000001200780b */ /* 0x000fe20003f4e200 */
[----:B0-----:R-:W-:Y:S01]  /*4350*/  FMUL R12, R12, R17 ;  /* 0x000000110c0c7220 */ /* 0x001fe20000400000 */
[----:B------:R-:W-:Y:S01]  /*4360*/  FSETP.GT.AND P0, PT, |R18|, 8.50705917302346158658e+37, PT ;  /* 0x7e8000001200780b */ /* 0x000fe20003f04200 */
[----:B------:R-:W0:Y:S03]  /*4370*/  SHFL.BFLY PT, R17, R18, 0x1, 0x1f ;  /* 0x0c201f0012117f89 */ /* 0x000e2600000e0000 */
[----:B------:R-:W-:Y:S01]  /*4380*/  FSEL R12, R12, RZ, P1 ;  /* 0x000000ff0c0c7208 */ /* 0x000fe20000800000 */
[----:B-1----:R-:W-:Y:S01]  /*4390*/  FADD R9, -R8, R9 ;  /* 0x0000000908097221 */ /* 0x002fe20000000100 */
[----:B------:R-:W-:-:S03]  /*43a0*/  FSEL R13, R11, R18, P0 ;  /* 0x000000120b0d7208 */ /* 0x000fc60000000000 */
[C---:B------:R-:W-:Y:S01]  /*43b0*/  FFMA R8, R9.reuse, R12, R8 ;  /* 0x0000000c09087223 */ /* 0x040fe20000000008 */
[----:B------:R-:W-:Y:S01]  /*43c0*/  FMUL R9, R9, R9 ;  /* 0x0000000909097220 */ /* 0x000fe20000400000 */
[----:B------:R-:W-:Y:S02]  /*43d0*/  @!P2 FMUL R13, R13, 16777216 ;  /* 0x4b8000000d0da820 */ /* 0x000fe40000400000 */
[----:B------:R-:W-:Y:S01]  /*43e0*/  @P0 FMUL R15, R15, 0.25 ;  /* 0x3e8000000f0f0820 */ /* 0x000fe20000400000 */
[----:B------:R-:W-:Y:S01]  /*43f0*/  FMUL R9, R16, R9 ;  /* 0x0000000910097220 */ /* 0x000fe20000400000 */
[----:B------:R-:W1:Y:S01]  /*4400*/  SHFL.BFLY PT, R11, R8, 0x2, 0x1f ;  /* 0x0c401f00080b7f89 */ /* 0x000e6200000e0000 */
[----:B---3--:R-:W-:Y:S01]  /*4410*/  FADD R7, R7, R10 ;  /* 0x0000000a07077221 */ /* 0x008fe20000000000 */
[----:B------:R-:W2:Y:S01]  /*4420*/  MUFU.RCP R16, R13 ;  /* 0x0000000d00107308 */ /* 0x000ea20000001000 */
[----:B------:R-:W-:Y:S01]  /*4430*/  @!P2 FMUL R15, R15, 16777216 ;  /* 0x4b8000000f0fa820 */ /* 0x000fe20000400000 */
[----:B------:R-:W-:Y:S01]  /*4440*/  FSETP.NEU.AND P0, PT, R18, RZ, PT ;  /* 0x000000ff1200720b */ /* 0x000fe20003f0d000 */
[----:B------:R-:W-:-:S05]  /*4450*/  FFMA R7, R12, R9, R7 ;  /* 0x000000090c077223 */ /* 0x000fca0000000007 */
[----:B------:R-:W3:Y:S01]  /*4460*/  SHFL.BFLY PT, R10, R7, 0x2, 0x1f ;  /* 0x0c401f00070a7f89 */ /* 0x000ee200000e0000 */
[----:B0-----:R-:W-:-:S04]  /*4470*/  FADD R20, R18, R17 ;  /* 0x0000001112147221 */ /* 0x001fc80000000000 */
[C---:B------:R-:W-:Y:S01]  /*4480*/  FMUL R9, R20.reuse, 0.25 ;  /* 0x3e80000014097820 */ /* 0x040fe20000400000 */
[----:B------:R-:W-:Y:S01]  /*4490*/  FSETP.GEU.AND P1, PT, |R20|, 1.175494350822287508e-38, PT ;  /* 0x008000001400780b */ /* 0x000fe20003f2e200 */
[----:B--2---:R-:W-:-:S05]  /*44a0*/  FMUL R16, R16, R15 ;  /* 0x0000000f10107220 */ /* 0x004fca0000400000 */
[----:B------:R-:W-:Y:S01]  /*44b0*/  FSEL R16, R16, RZ, P0 ;  /* 0x000000ff10107208 */ /* 0x000fe20000000000 */
[----:B-1----:R-:W-:Y:S01]  /*44c0*/  FADD R11, -R8, R11 ;  /* 0x0000000b080b7221 */ /* 0x002fe20000000100 */
[----:B------:R-:W-:-:S03]  /*44d0*/  FSETP.GT.AND P0, PT, |R20|, 8.50705917302346158658e+37, PT ;  /* 0x7e8000001400780b */ /* 0x000fc60003f04200 */
[C---:B------:R-:W-:Y:S01]  /*44e0*/  FFMA R8, R11.reuse, R16, R8 ;  /* 0x000000100b087223 */ /* 0x040fe20000000008 */
[----:B------:R-:W-:Y:S01]  /*44f0*/  FMUL R11, R11, R11 ;  /* 0x0000000b0b0b7220 */ /* 0x000fe20000400000 */
[----:B------:R-:W-:-:S03]  /*4500*/  FSEL R12, R9, R20, P0 ;  /* 0x00000014090c7208 */ /* 0x000fc60000000000 */
[----:B------:R-:W-:Y:S01]  /*4510*/  FMUL R11, R14, R11 ;  /* 0x0000000b0e0b7220 */ /* 0x000fe20000400000 */
[----:B---3--:R-:W-:Y:S01]  /*4520*/  FADD R7, R7, R10 ;  /* 0x0000000a07077221 */ /* 0x008fe20000000000 */
[----:B------:R-:W0:Y:S01]  /*4530*/  SHFL.BFLY PT, R9, R8, 0x1, 0x1f ;  /* 0x0c201f0008097f89 */ /* 0x000e2200000e0000 */
[----:B------:R-:W-:Y:S02]  /*4540*/  @!P1 FMUL R12, R12, 16777216 ;  /* 0x4b8000000c0c9820 */ /* 0x000fe40000400000 */
[----:B------:R-:W-:Y:S01]  /*4550*/  FFMA R7, R16, R11, R7 ;  /* 0x0000000b10077223 */ /* 0x000fe20000000007 */
[----:B------:R-:W-:Y:S01]  /*4560*/  @P0 FMUL R17, R17, 0.25 ;  /* 0x3e80000011110820 */ /* 0x000fe20000400000 */
[----:B------:R-:W-:Y:S02]  /*4570*/  FSETP.NEU.AND P0, PT, R20, RZ, PT ;  /* 0x000000ff1400720b */ /* 0x000fe40003f0d000 */
[----:B------:R-:W1:Y:S01]  /*4580*/  MUFU.RCP R12, R12 ;  /* 0x0000000c000c7308 */ /* 0x000e620000001000 */
[----:B------:R-:W2:Y:S01]  /*4590*/  SHFL.BFLY PT, R10, R7, 0x1, 0x1f ;  /* 0x0c201f00070a7f89 */ /* 0x000ea200000e0000 */
[----:B------:R-:W-:Y:S01]  /*45a0*/  @!P1 FMUL R17, R17, 16777216 ;  /* 0x4b80000011119820 */ /* 0x000fe20000400000 */
[----:B------:R-:W-:-:S03]  /*45b0*/  ISETP.GE.AND P1, PT, R2, 0x8, PT ;  /* 0x000000080200780c */ /* 0x000fc60003f26270 */
[----:B-1----:R-:W-:Y:S01]  /*45c0*/  FMUL R17, R12, R17 ;  /* 0x000000110c117220 */ /* 0x002fe20000400000 */
[----:B0-----:R-:W-:-:S04]  /*45d0*/  FADD R9, -R8, R9 ;  /* 0x0000000908097221 */ /* 0x001fc80000000100 */
[----:B------:R-:W-:Y:S01]  /*45e0*/  FSEL R17, R17, RZ, P0 ;  /* 0x000000ff11117208 */ /* 0x000fe20000000000 */
[----:B------:R-:W-:Y:S01]  /*45f0*/  FMUL R11, R9, R9 ;  /* 0x00000009090b7220 */ /* 0x000fe20000400000 */
[----:B------:R-:W-:Y:S01]  /*4600*/  LOP3.LUT P0, RZ, R2, 0x1f, RZ, 0xc0, !PT ;  /* 0x0000001f02ff7812 */ /* 0x000fe2000780c0ff */
[----:B--2---:R-:W-:Y:S02]  /*4610*/  FADD R10, R7, R10 ;  /* 0x0000000a070a7221 */ /* 0x004fe40000000000 */
[----:B------:R-:W-:Y:S01]  /*4620*/  FMUL R11, R18, R11 ;  /* 0x0000000b120b7220 */ /* 0x000fe20000400000 */
[----:B------:R-:W-:Y:S01]  /*4630*/  SHF.R.U32.HI R7, RZ, 0x3, R2 ;  /* 0x00000003ff077819 */ /* 0x000fe20000011602 */
[----:B------:R-:W-:Y:S02]  /*4640*/  FFMA R8, R9, R17, R8 ;  /* 0x0000001109087223 */ /* 0x000fe40000000008 */
[----:B------:R-:W-:Y:S01]  /*4650*/  FFMA R12, R17, R11, R10 ;  /* 0x0000000b110c7223 */ /* 0x000fe2000000000a */
[----:B------:R-:W-:-:S05]  /*4660*/  LOP3.LUT R7, R7, 0x1c, RZ, 0xc0, !PT ;  /* 0x0000001c07077812 */ /* 0x000fca00078ec0ff */
[----:B------:R-:W-:Y:S04]  /*4670*/  @!P0 STS [R7+0x40], R20 ;  /* 0x0000401407008388 */ /* 0x000fe80000000800 */
[----:B------:R-:W-:Y:S04]  /*4680*/  @!P0 STS [R7], R8 ;  /* 0x0000000807008388 */ /* 0x000fe80000000800 */
[----:B------:R-:W-:Y:S04]  /*4690*/  @!P0 STS [R7+0x20], R12 ;  /* 0x0000200c07008388 */ /* 0x000fe80000000800 */
[----:B------:R-:W-:Y:S06]  /*46a0*/  BAR.SYNC 0x0 ;  /* 0x0000000000007b1d */ /* 0x000fec0000000000 */
[----:B------:R-:W0:Y:S04]  /*46b0*/  @!P1 LDS R6, [R2.X4+0x40] ;  /* 0x0000400002069984 */ /* 0x000e280000004800 */
[----:B------:R-:W1:Y:S04]  /*46c0*/  @!P1 LDS R4, [R2.X4] ;  /* 0x0000000002049984 */ /* 0x000e680000004800 */
[----:B------:R-:W2:Y:S04]  /*46d0*/  @!P1 LDS R5, [R2.X4+0x20] ;  /* 0x0000200002059984 */ /* 0x000ea80000004800 */
[----:B0-----:R-:W0:Y:S04]  /*46e0*/  SHFL.BFLY PT, R9, R6, 0x4, 0x1f ;  /* 0x0c801f0006097f89 */ /* 0x001e2800000e0000 */
[----:B-1----:R-:W1:Y:S04]  /*46f0*/  SHFL.BFLY PT, R7, R4, 0x4, 0x1f ;  /* 0x0c801f0004077f89 */ /* 0x002e6800000e0000 */
[----:B--2---:R-:W2:Y:S01]  /*4700*/  SHFL.BFLY PT, R8, R5, 0x4, 0x1f ;  /* 0x0c801f0005087f89 */ /* 0x004ea200000e0000 */
[----:B0-----:R-:W-:-:S04]  /*4710*/  FADD R10, R6, R9 ;  /* 0x00000009060a7221 */ /* 0x001fc80000000000 */
[C---:B------:R-:W-:Y:S01]  /*4720*/  FMUL R11, R10.reuse, 0.25 ;  /* 0x3e8000000a0b7820 */ /* 0x040fe20000400000 */
[C---:B------:R-:W-:Y:S01]  /*4730*/  FSETP.GEU.AND P1, PT, |R10|.reuse, 1.175494350822287508e-38, PT ;  /* 0x008000000a00780b */ /* 0x040fe20003f2e200 */
[----:B------:R-:W0:Y:S01]  /*4740*/  SHFL.BFLY PT, R13, R10, 0x2, 0x1f ;  /* 0x0c401f000a0d7f89 */ /* 0x000e2200000e0000 */
[----:B------:R-:W-:Y:S01]  /*4750*/  FSETP.GT.AND P0, PT, |R10|, 8.50705917302346158658e+37, PT ;  /* 0x7e8000000a00780b */ /* 0x000fe20003f04200 */
[----:B-1----:R-:W-:Y:S01]  /*4760*/  FADD R7, -R4, R7 ;  /* 0x0000000704077221 */ /* 0x002fe20000000100 */
[----:B--2---:R-:W-:Y:S02]  /*4770*/  FADD R5, R5, R8 ;  /* 0x0000000805057221 */ /* 0x004fe40000000000 */
[----:B------:R-:W-:-:S07]  /*4780*/  FSEL R11, R11, R10, P0 ;  /* 0x0000000a0b0b7208 */ /* 0x000fce0000000000 */
[----:B------:R-:W-:Y:S02]  /*4790*/  @!P1 FMUL R11, R11, 16777216 ;  /* 0x4b8000000b0b9820 */ /* 0x000fe40000400000 */
[----:B------:R-:W-:Y:S02]  /*47a0*/  @P0 FMUL R9, R9, 0.25 ;  /* 0x3e80000009090820 */ /* 0x000fe40000400000 */
[----:B------:R1:W2:Y:S02]  /*47b0*/  MUFU.RCP R12, R11 ;  /* 0x0000000b000c7308 */ /* 0x0002a40000001000 */
[----:B------:R-:W-:Y:S01]  /*47c0*/  @!P1 FMUL R9, R9, 16777216 ;  /* 0x4b80000009099820 */ /* 0x000fe20000400000 */
[C---:B------:R-:W-:Y:S01]  /*47d0*/  FSETP.NEU.AND P1, PT, R10.reuse, RZ, PT ;  /* 0x000000ff0a00720b */ /* 0x040fe20003f2d000 */
[----:B0-----:R-:W-:-:S04]  /*47e0*/  FADD R14, R10, R13 ;  /* 0x0000000d0a0e7221 */ /* 0x001fc80000000000 */
[C---:B------:R-:W-:Y:S01]  /*47f0*/  FMUL R15, R14.reuse, 0.25 ;  /* 0x3e8000000e0f7820 */ /* 0x040fe20000400000 */
[C---:B------:R-:W-:Y:S01]  /*4800*/  FSETP.GEU.AND P2, PT, |R14|.reuse, 1.175494350822287508e-38, PT ;  /* 0x008000000e00780b */ /* 0x040fe20003f4e200 */
[----:B-1----:R-:W0:Y:S01]  /*4810*/  SHFL.BFLY PT, R11, R14, 0x1, 0x1f ;  /* 0x0c201f000e0b7f89 */ /* 0x002e2200000e0000 */
[----:B------:R-:W-:Y:S01]  /*4820*/  FSETP.GT.AND P0, PT, |R14|, 8.50705917302346158658e+37, PT ;  /* 0x7e8000000e00780b */ /* 0x000fe20003f04200 */
[----:B--2---:R-:W-:Y:S01]  /*4830*/  FMUL R12, R12, R9 ;  /* 0x000000090c0c7220 */ /* 0x004fe20000400000 */
[----:B------:R-:W-:Y:S02]  /*4840*/  FMUL R9, R7, R7 ;  /* 0x0000000707097220 */ /* 0x000fe40000400000 */
[----:B------:R-:W-:Y:S02]  /*4850*/  FSEL R15, R15, R14, P0 ;  /* 0x0000000e0f0f7208 */ /* 0x000fe40000000000 */
[----:B------:R-:W-:Y:S01]  /*4860*/  FSEL R12, R12, RZ, P1 ;  /* 0x000000ff0c0c7208 */ /* 0x000fe20000800000 */
[----:B------:R-:W-:-:S04]  /*4870*/  FMUL R9, R6, R9 ;  /* 0x0000000906097220 */ /* 0x000fc80000400000 */
[----:B------:R-:W-:Y:S01]  /*4880*/  FFMA R4, R7, R12, R4 ;  /* 0x0000000c07047223 */ /* 0x000fe20000000004 */
[----:B------:R-:W-:Y:S01]  /*4890*/  @!P2 FMUL R15, R15, 16777216 ;  /* 0x4b8000000f0fa820 */ /* 0x000fe20000400000 */
[----:B------:R-:W-:Y:S01]  /*48a0*/  FFMA R5, R12, R9, R5 ;  /* 0x000000090c057223 */ /* 0x000fe20000000005 */
[----:B------:R-:W-:Y:S01]  /*48b0*/  @P0 FMUL R13, R13, 0.25 ;  /* 0x3e8000000d0d0820 */ /* 0x000fe20000400000 */
[C---:B------:R-:W-:Y:S01]  /*48c0*/  FSETP.NEU.AND P0, PT, R14.reuse, RZ, PT ;  /* 0x000000ff0e00720b */ /* 0x040fe20003f0d000 */
[----:B------:R-:W1:Y:S01]  /*48d0*/  SHFL.BFLY PT, R7, R4, 0x2, 0x1f ;  /* 0x0c401f0004077f89 */ /* 0x000e6200000e0000 */
[----:B------:R-:W2:Y:S01]  /*48e0*/  MUFU.RCP R8, R15 ;  /* 0x0000000f00087308 */ /* 0x000ea20000001000 */
[----:B------:R-:W-:Y:S02]  /*48f0*/  @!P2 FMUL R13, R13, 16777216 ;  /* 0x4b8000000d0da820 */ /* 0x000fe40000400000 */
        /* <DEDUP_REMOVED lines=8> */
[C---:B------:R-:W-:Y:S01]  /*4980*/  FMUL R9, R7.reuse, R7 ;  /* 0x0000000707097220 */ /* 0x040fe20000400000 */
[----:B------:R-:W-:Y:S01]  /*4990*/  FFMA R4, R7, R8, R4 ;  /* 0x0000000807047223 */ /* 0x000fe20000000004 */
[----:B------:R-:W-:Y:S01]  /*49a0*/  FSEL R12, R12, R17, P0 ;  /* 0x000000110c0c7208 */ /* 0x000fe20000000000 */
[----:B---3--:R-:W-:Y:S01]  /*49b0*/  FADD R5, R5, R6 ;  /* 0x0000000605057221 */ /* 0x008fe20000000000 */
[----:B------:R-:W-:Y:S02]  /*49c0*/  FMUL R9, R10, R9 ;  /* 0x000000090a097220 */ /* 0x000fe40000400000 */
[----:B------:R-:W0:Y:S01]  /*49d0*/  SHFL.BFLY PT, R7, R4, 0x1, 0x1f ;  /* 0x0c201f0004077f89 */ /* 0x000e2200000e0000 */
[----:B------:R-:W-:Y:S01]  /*49e0*/  @!P1 FMUL R12, R12, 16777216 ;  /* 0x4b8000000c0c9820 */ /* 0x000fe20000400000 */
[----:B------:R-:W-:Y:S02]  /*49f0*/  FFMA R5, R8, R9, R5 ;  /* 0x0000000908057223 */ /* 0x000fe40000000005 */
[----:B------:R-:W-:Y:S01]  /*4a00*/  @P0 FMUL R11, R11, 0.25 ;  /* 0x3e8000000b0b0820 */ /* 0x000fe20000400000 */
[----:B------:R-:W-:-:S02]  /*4a10*/  LOP3.LUT P0, RZ, R2, 0x7, RZ, 0xc0, !PT ;  /* 0x0000000702ff7812 */ /* 0x000fc4000780c0ff */
[----:B------:R-:W1:Y:S01]  /*4a20*/  SHFL.BFLY PT, R6, R5, 0x1, 0x1f ;  /* 0x0c201f0005067f89 */ /* 0x000e6200000e0000 */
[----:B------:R-:W2:Y:S01]  /*4a30*/  MUFU.RCP R12, R12 ;  /* 0x0000000c000c7308 */ /* 0x000ea20000001000 */
[----:B------:R-:W-:Y:S01]  /*4a40*/  @!P1 FMUL R11, R11, 16777216 ;  /* 0x4b8000000b0b9820 */ /* 0x000fe20000400000 */
[----:B------:R-:W-:Y:S02]  /*4a50*/  FSETP.NEU.AND P1, PT, R17, RZ, PT ;  /* 0x000000ff1100720b */ /* 0x000fe40003f2d000 */
[----:B------:R-:W-:Y:S01]  /*4a60*/  ISETP.LT.AND P0, PT, R2, 0x8, !P0 ;  /* 0x000000080200780c */ /* 0x000fe20004701270 */
[----:B0-----:R-:W-:Y:S01]  /*4a70*/  FADD R7, -R4, R7 ;  /* 0x0000000704077221 */ /* 0x001fe20000000100 */
[----:B--2---:R-:W-:-:S11]  /*4a80*/  FMUL R11, R12, R11 ;  /* 0x0000000b0c0b7220 */ /* 0x004fd60000400000 */
[----:B------:R-:W-:Y:S01]  /*4a90*/  @P0 STS [R2.X4+0x40], R17 ;  /* 0x0000401102000388 */ /* 0x000fe20000004800 */
[----:B------:R-:W-:Y:S01]  /*4aa0*/  FMUL R9, R7, R7 ;  /* 0x0000000707097220 */ /* 0x000fe20000400000 */
[----:B------:R-:W-:Y:S01]  /*4ab0*/  FSEL R11, R11, RZ, P1 ;  /* 0x000000ff0b0b7208 */ /* 0x000fe20000800000 */
[----:B-1----:R-:W-:Y:S02]  /*4ac0*/  FADD R6, R5, R6 ;  /* 0x0000000605067221 */ /* 0x002fe40000000000 */
[----:B------:R-:W-:Y:S02]  /*4ad0*/  FMUL R9, R14, R9 ;  /* 0x000000090e097220 */ /* 0x000fe40000400000 */
[----:B------:R-:W-:Y:S02]  /*4ae0*/  FFMA R7, R7, R11, R4 ;  /* 0x0000000b07077223 */ /* 0x000fe40000000004 */
[----:B------:R-:W-:-:S03]  /*4af0*/  FFMA R9, R11, R9, R6 ;  /* 0x000000090b097223 */ /* 0x000fc60000000006 */
[----:B------:R-:W-:Y:S04]  /*4b00*/  @P0 STS [R2.X4], R7 ;  /* 0x0000000702000388 */ /* 0x000fe80000004800 */
[----:B------:R-:W-:Y:S04]  /*4b10*/  @P0 STS [R2.X4+0x20], R9 ;  /* 0x0000200902000388 */ /* 0x000fe80000004800 */
[----:B------:R-:W-:Y:S06]  /*4b20*/  BAR.SYNC 0x0 ;  /* 0x0000000000007b1d */ /* 0x000fec0000000000 */
[----:B------:R-:W0:Y:S01]  /*4b30*/  LDS R11, [RZ] ;  /* 0x00000000ff0b7984 */ /* 0x000e220000000800 */
[----:B------:R-:W-:Y:S01]  /*4b40*/  ISETP.EQ.AND P0, PT, R3, RZ, !P6 ;  /* 0x000000ff0300720c */ /* 0x000fe20007702270 */
[----:B------:R-:W-:-:S04]  /*4b50*/  IMAD.MOV.U32 R3, RZ, RZ, 0x4 ;  /* 0x00000004ff037424 */ /* 0x000fc800078e00ff */
[----:B------:R-:W-:-:S08]  /*4b60*/  IMAD.WIDE R4, R0, R3, c[0x0][0x190] ;  /* 0x0000640000047625 */ /* 0x000fd000078e0203 */
[----:B0-----:R0:W-:Y:S01]  /*4b70*/  @P0 STG.E [R4.64], R11 ;  /* 0x0000000b04000986 */ /* 0x0011e2000c101904 */
[----:B------:R-:W-:Y:S05]  /*4b80*/  @!P0 EXIT ;  /* 0x000000000000894d */ /* 0x000fea0003800000 */
[----:B0-----:R-:W0:Y:S01]  /*4b90*/  LDS R5, [0x20] ;  /* 0x00002000ff057984 */ /* 0x001e220000000800 */
[----:B------:R-:W-:-:S05]  /*4ba0*/  IMAD.WIDE R2, R0, R3, c[0x0][0x198] ;  /* 0x0000660000027625 */ /* 0x000fca00078e0203 */
[----:B0-----:R-:W-:Y:S01]  /*4bb0*/  STG.E [R2.64], R5 ;  /* 0x0000000502007986 */ /* 0x001fe2000c101904 */
[----:B------:R-:W-:Y:S05]  /*4bc0*/  EXIT ;  /* 0x000000000000794d */ /* 0x000fea0003800000 */
.L_x_4:
[----:B------:R-:W-:-:S00]  /*4bd0*/  BRA `(.L_x_4) ;  /* 0xfffffff000007947 */ /* 0x000fc0000383ffff */
[----:B------:R-:W-:-:S00]  /*4be0*/  NOP ;  /* 0x0000000000007918 */ /* 0x000fc00000000000 */
        /* <DEDUP_REMOVED lines=9> */
.L_x_5:


//--------------------- .nv.shared.triton__0d1d2d3d4d5d6d7d891011de12e --------------------------
	.section	.nv.shared.triton__0d1d2d3d4d5d6d7d891011de12e,"aw",@nobits
	.align	16
